//
// Generated by NVIDIA NVVM Compiler
//
// Compiler Build ID: CL-36424714
// Cuda compilation tools, release 13.0, V13.0.88
// Based on NVVM 20.0.0
//

.version 9.0
.target sm_100
.address_size 64

	// .globl	_Z22computeAttentionScoresPfS_S_iii

.visible .entry _Z22computeAttentionScoresPfS_S_iii(
	.param .u64 .ptr .align 1 _Z22computeAttentionScoresPfS_S_iii_param_0,
	.param .u64 .ptr .align 1 _Z22computeAttentionScoresPfS_S_iii_param_1,
	.param .u64 .ptr .align 1 _Z22computeAttentionScoresPfS_S_iii_param_2,
	.param .u32 _Z22computeAttentionScoresPfS_S_iii_param_3,
	.param .u32 _Z22computeAttentionScoresPfS_S_iii_param_4,
	.param .u32 _Z22computeAttentionScoresPfS_S_iii_param_5
)
{
	.reg .pred 	%p<11>;
	.reg .b32 	%r<58>;
	.reg .b32 	%f<112>;
	.reg .b64 	%rd<27>;

	ld.param.u64 	%rd6, [_Z22computeAttentionScoresPfS_S_iii_param_0];
	ld.param.u64 	%rd7, [_Z22computeAttentionScoresPfS_S_iii_param_1];
	ld.param.u64 	%rd5, [_Z22computeAttentionScoresPfS_S_iii_param_2];
	ld.param.u32 	%r31, [_Z22computeAttentionScoresPfS_S_iii_param_4];
	ld.param.u32 	%r32, [_Z22computeAttentionScoresPfS_S_iii_param_5];
	cvta.to.global.u64 	%rd1, %rd7;
	cvta.to.global.u64 	%rd2, %rd6;
	mov.u32 	%r1, %ctaid.z;
	mov.u32 	%r33, %ctaid.y;
	mov.u32 	%r34, %ntid.y;
	mov.u32 	%r35, %tid.y;
	mad.lo.s32 	%r2, %r33, %r34, %r35;
	mov.u32 	%r36, %ctaid.x;
	mov.u32 	%r37, %ntid.x;
	mov.u32 	%r38, %tid.x;
	mad.lo.s32 	%r3, %r36, %r37, %r38;
	max.s32 	%r39, %r2, %r3;
	setp.ge.s32 	%p1, %r39, %r31;
	@%p1 bra 	$L__BB0_15;
	setp.lt.s32 	%p2, %r32, 1;
	mov.f32 	%f111, 0f00000000;
	@%p2 bra 	$L__BB0_14;
	mul.lo.s32 	%r41, %r31, %r1;
	mul.lo.s32 	%r42, %r41, %r32;
	mad.lo.s32 	%r4, %r32, %r2, %r42;
	mad.lo.s32 	%r5, %r32, %r3, %r42;
	and.b32  	%r6, %r32, 15;
	setp.lt.u32 	%p3, %r32, 16;
	mov.f32 	%f111, 0f00000000;
	mov.b32 	%r53, 0;
	@%p3 bra 	$L__BB0_5;
	and.b32  	%r53, %r32, 2147483632;
	neg.s32 	%r51, %r53;
	add.s64 	%rd3, %rd2, 32;
	add.s64 	%rd4, %rd1, 32;
	mov.f32 	%f111, 0f00000000;
	mov.u32 	%r49, %r5;
	mov.u32 	%r50, %r4;
$L__BB0_4:
	.pragma "nounroll";
	mul.wide.s32 	%rd8, %r50, 4;
	add.s64 	%rd9, %rd3, %rd8;
	mul.wide.s32 	%rd10, %r49, 4;
	add.s64 	%rd11, %rd4, %rd10;
	ld.global.f32 	%f18, [%rd9+-32];
	ld.global.f32 	%f19, [%rd11+-32];
	fma.rn.f32 	%f20, %f18, %f19, %f111;
	ld.global.f32 	%f21, [%rd9+-28];
	ld.global.f32 	%f22, [%rd11+-28];
	fma.rn.f32 	%f23, %f21, %f22, %f20;
	ld.global.f32 	%f24, [%rd9+-24];
	ld.global.f32 	%f25, [%rd11+-24];
	fma.rn.f32 	%f26, %f24, %f25, %f23;
	ld.global.f32 	%f27, [%rd9+-20];
	ld.global.f32 	%f28, [%rd11+-20];
	fma.rn.f32 	%f29, %f27, %f28, %f26;
	ld.global.f32 	%f30, [%rd9+-16];
	ld.global.f32 	%f31, [%rd11+-16];
	fma.rn.f32 	%f32, %f30, %f31, %f29;
	ld.global.f32 	%f33, [%rd9+-12];
	ld.global.f32 	%f34, [%rd11+-12];
	fma.rn.f32 	%f35, %f33, %f34, %f32;
	ld.global.f32 	%f36, [%rd9+-8];
	ld.global.f32 	%f37, [%rd11+-8];
	fma.rn.f32 	%f38, %f36, %f37, %f35;
	ld.global.f32 	%f39, [%rd9+-4];
	ld.global.f32 	%f40, [%rd11+-4];
	fma.rn.f32 	%f41, %f39, %f40, %f38;
	ld.global.f32 	%f42, [%rd9];
	ld.global.f32 	%f43, [%rd11];
	fma.rn.f32 	%f44, %f42, %f43, %f41;
	ld.global.f32 	%f45, [%rd9+4];
	ld.global.f32 	%f46, [%rd11+4];
	fma.rn.f32 	%f47, %f45, %f46, %f44;
	ld.global.f32 	%f48, [%rd9+8];
	ld.global.f32 	%f49, [%rd11+8];
	fma.rn.f32 	%f50, %f48, %f49, %f47;
	ld.global.f32 	%f51, [%rd9+12];
	ld.global.f32 	%f52, [%rd11+12];
	fma.rn.f32 	%f53, %f51, %f52, %f50;
	ld.global.f32 	%f54, [%rd9+16];
	ld.global.f32 	%f55, [%rd11+16];
	fma.rn.f32 	%f56, %f54, %f55, %f53;
	ld.global.f32 	%f57, [%rd9+20];
	ld.global.f32 	%f58, [%rd11+20];
	fma.rn.f32 	%f59, %f57, %f58, %f56;
	ld.global.f32 	%f60, [%rd9+24];
	ld.global.f32 	%f61, [%rd11+24];
	fma.rn.f32 	%f62, %f60, %f61, %f59;
	ld.global.f32 	%f63, [%rd9+28];
	ld.global.f32 	%f64, [%rd11+28];
	fma.rn.f32 	%f111, %f63, %f64, %f62;
	add.s32 	%r51, %r51, 16;
	add.s32 	%r50, %r50, 16;
	add.s32 	%r49, %r49, 16;
	setp.ne.s32 	%p4, %r51, 0;
	@%p4 bra 	$L__BB0_4;
$L__BB0_5:
	setp.eq.s32 	%p5, %r6, 0;
	@%p5 bra 	$L__BB0_14;
	and.b32  	%r16, %r32, 7;
	setp.lt.u32 	%p6, %r6, 8;
	@%p6 bra 	$L__BB0_8;
	add.s32 	%r43, %r4, %r53;
	mul.wide.s32 	%rd12, %r43, 4;
	add.s64 	%rd13, %rd2, %rd12;
	ld.global.f32 	%f66, [%rd13];
	add.s32 	%r44, %r5, %r53;
	mul.wide.s32 	%rd14, %r44, 4;
	add.s64 	%rd15, %rd1, %rd14;
	ld.global.f32 	%f67, [%rd15];
	fma.rn.f32 	%f68, %f66, %f67, %f111;
	ld.global.f32 	%f69, [%rd13+4];
	ld.global.f32 	%f70, [%rd15+4];
	fma.rn.f32 	%f71, %f69, %f70, %f68;
	ld.global.f32 	%f72, [%rd13+8];
	ld.global.f32 	%f73, [%rd15+8];
	fma.rn.f32 	%f74, %f72, %f73, %f71;
	ld.global.f32 	%f75, [%rd13+12];
	ld.global.f32 	%f76, [%rd15+12];
	fma.rn.f32 	%f77, %f75, %f76, %f74;
	ld.global.f32 	%f78, [%rd13+16];
	ld.global.f32 	%f79, [%rd15+16];
	fma.rn.f32 	%f80, %f78, %f79, %f77;
	ld.global.f32 	%f81, [%rd13+20];
	ld.global.f32 	%f82, [%rd15+20];
	fma.rn.f32 	%f83, %f81, %f82, %f80;
	ld.global.f32 	%f84, [%rd13+24];
	ld.global.f32 	%f85, [%rd15+24];
	fma.rn.f32 	%f86, %f84, %f85, %f83;
	ld.global.f32 	%f87, [%rd13+28];
	ld.global.f32 	%f88, [%rd15+28];
	fma.rn.f32 	%f111, %f87, %f88, %f86;
	add.s32 	%r53, %r53, 8;
$L__BB0_8:
	setp.eq.s32 	%p7, %r16, 0;
	@%p7 bra 	$L__BB0_14;
	and.b32  	%r19, %r32, 3;
	setp.lt.u32 	%p8, %r16, 4;
	@%p8 bra 	$L__BB0_11;
	add.s32 	%r45, %r4, %r53;
	mul.wide.s32 	%rd16, %r45, 4;
	add.s64 	%rd17, %rd2, %rd16;
	ld.global.f32 	%f90, [%rd17];
	add.s32 	%r46, %r5, %r53;
	mul.wide.s32 	%rd18, %r46, 4;
	add.s64 	%rd19, %rd1, %rd18;
	ld.global.f32 	%f91, [%rd19];
	fma.rn.f32 	%f92, %f90, %f91, %f111;
	ld.global.f32 	%f93, [%rd17+4];
	ld.global.f32 	%f94, [%rd19+4];
	fma.rn.f32 	%f95, %f93, %f94, %f92;
	ld.global.f32 	%f96, [%rd17+8];
	ld.global.f32 	%f97, [%rd19+8];
	fma.rn.f32 	%f98, %f96, %f97, %f95;
	ld.global.f32 	%f99, [%rd17+12];
	ld.global.f32 	%f100, [%rd19+12];
	fma.rn.f32 	%f111, %f99, %f100, %f98;
	add.s32 	%r53, %r53, 4;
$L__BB0_11:
	setp.eq.s32 	%p9, %r19, 0;
	@%p9 bra 	$L__BB0_14;
	add.s32 	%r57, %r53, %r5;
	add.s32 	%r56, %r53, %r4;
	neg.s32 	%r55, %r19;
$L__BB0_13:
	.pragma "nounroll";
	mul.wide.s32 	%rd20, %r57, 4;
	add.s64 	%rd21, %rd1, %rd20;
	mul.wide.s32 	%rd22, %r56, 4;
	add.s64 	%rd23, %rd2, %rd22;
	ld.global.f32 	%f101, [%rd23];
	ld.global.f32 	%f102, [%rd21];
	fma.rn.f32 	%f111, %f101, %f102, %f111;
	add.s32 	%r57, %r57, 1;
	add.s32 	%r56, %r56, 1;
	add.s32 	%r55, %r55, 1;
	setp.ne.s32 	%p10, %r55, 0;
	@%p10 bra 	$L__BB0_13;
$L__BB0_14:
	mad.lo.s32 	%r47, %r31, %r1, %r2;
	mad.lo.s32 	%r48, %r47, %r31, %r3;
	cvta.to.global.u64 	%rd24, %rd5;
	mul.wide.s32 	%rd25, %r48, 4;
	add.s64 	%rd26, %rd24, %rd25;
	st.global.f32 	[%rd26], %f111;
$L__BB0_15:
	ret;

}
	// .globl	_Z12applySoftmaxPfii
.visible .entry _Z12applySoftmaxPfii(
	.param .u64 .ptr .align 1 _Z12applySoftmaxPfii_param_0,
	.param .u32 _Z12applySoftmaxPfii_param_1,
	.param .u32 _Z12applySoftmaxPfii_param_2
)
{
	.reg .pred 	%p<26>;
	.reg .b32 	%r<120>;
	.reg .b32 	%f<364>;
	.reg .b64 	%rd<30>;

	ld.param.u64 	%rd5, [_Z12applySoftmaxPfii_param_0];
	ld.param.u32 	%r54, [_Z12applySoftmaxPfii_param_2];
	cvta.to.global.u64 	%rd1, %rd5;
	mov.u32 	%r55, %ctaid.y;
	mov.u32 	%r56, %ntid.y;
	mov.u32 	%r57, %tid.y;
	mad.lo.s32 	%r1, %r55, %r56, %r57;
	setp.ge.s32 	%p1, %r1, %r54;
	@%p1 bra 	$L__BB1_36;
	mov.u32 	%r59, %ctaid.z;
	mad.lo.s32 	%r60, %r54, %r59, %r1;
	mul.lo.s32 	%r2, %r60, %r54;
	and.b32  	%r3, %r54, 15;
	setp.lt.u32 	%p2, %r54, 16;
	mov.f32 	%f354, 0fCE6E6B28;
	mov.b32 	%r101, 0;
	@%p2 bra 	$L__BB1_4;
	and.b32  	%r101, %r54, 2147483632;
	neg.s32 	%r107, %r101;
	add.s64 	%rd2, %rd1, 32;
	mov.f32 	%f354, 0fCE6E6B28;
	mov.u32 	%r106, %r2;
$L__BB1_3:
	.pragma "nounroll";
	mul.wide.s32 	%rd6, %r106, 4;
	add.s64 	%rd7, %rd2, %rd6;
	ld.global.f32 	%f29, [%rd7+-32];
	max.f32 	%f30, %f354, %f29;
	ld.global.f32 	%f31, [%rd7+-28];
	max.f32 	%f32, %f30, %f31;
	ld.global.f32 	%f33, [%rd7+-24];
	max.f32 	%f34, %f32, %f33;
	ld.global.f32 	%f35, [%rd7+-20];
	max.f32 	%f36, %f34, %f35;
	ld.global.f32 	%f37, [%rd7+-16];
	max.f32 	%f38, %f36, %f37;
	ld.global.f32 	%f39, [%rd7+-12];
	max.f32 	%f40, %f38, %f39;
	ld.global.f32 	%f41, [%rd7+-8];
	max.f32 	%f42, %f40, %f41;
	ld.global.f32 	%f43, [%rd7+-4];
	max.f32 	%f44, %f42, %f43;
	ld.global.f32 	%f45, [%rd7];
	max.f32 	%f46, %f44, %f45;
	ld.global.f32 	%f47, [%rd7+4];
	max.f32 	%f48, %f46, %f47;
	ld.global.f32 	%f49, [%rd7+8];
	max.f32 	%f50, %f48, %f49;
	ld.global.f32 	%f51, [%rd7+12];
	max.f32 	%f52, %f50, %f51;
	ld.global.f32 	%f53, [%rd7+16];
	max.f32 	%f54, %f52, %f53;
	ld.global.f32 	%f55, [%rd7+20];
	max.f32 	%f56, %f54, %f55;
	ld.global.f32 	%f57, [%rd7+24];
	max.f32 	%f58, %f56, %f57;
	ld.global.f32 	%f59, [%rd7+28];
	max.f32 	%f354, %f58, %f59;
	add.s32 	%r107, %r107, 16;
	add.s32 	%r106, %r106, 16;
	setp.eq.s32 	%p3, %r107, 0;
	@%p3 bra 	$L__BB1_4;
	bra.uni 	$L__BB1_3;
$L__BB1_4:
	setp.eq.s32 	%p4, %r3, 0;
	@%p4 bra 	$L__BB1_13;
	and.b32  	%r7, %r54, 7;
	setp.lt.u32 	%p5, %r3, 8;
	@%p5 bra 	$L__BB1_7;
	add.s32 	%r61, %r101, %r2;
	mul.wide.s32 	%rd8, %r61, 4;
	add.s64 	%rd9, %rd1, %rd8;
	ld.global.f32 	%f61, [%rd9];
	max.f32 	%f62, %f354, %f61;
	ld.global.f32 	%f63, [%rd9+4];
	max.f32 	%f64, %f62, %f63;
	ld.global.f32 	%f65, [%rd9+8];
	max.f32 	%f66, %f64, %f65;
	ld.global.f32 	%f67, [%rd9+12];
	max.f32 	%f68, %f66, %f67;
	ld.global.f32 	%f69, [%rd9+16];
	max.f32 	%f70, %f68, %f69;
	ld.global.f32 	%f71, [%rd9+20];
	max.f32 	%f72, %f70, %f71;
	ld.global.f32 	%f73, [%rd9+24];
	max.f32 	%f74, %f72, %f73;
	ld.global.f32 	%f75, [%rd9+28];
	max.f32 	%f354, %f74, %f75;
	add.s32 	%r101, %r101, 8;
$L__BB1_7:
	setp.eq.s32 	%p6, %r7, 0;
	@%p6 bra 	$L__BB1_13;
	and.b32  	%r10, %r54, 3;
	setp.lt.u32 	%p7, %r7, 4;
	@%p7 bra 	$L__BB1_10;
	add.s32 	%r62, %r101, %r2;
	mul.wide.s32 	%rd10, %r62, 4;
	add.s64 	%rd11, %rd1, %rd10;
	ld.global.f32 	%f77, [%rd11];
	max.f32 	%f78, %f354, %f77;
	ld.global.f32 	%f79, [%rd11+4];
	max.f32 	%f80, %f78, %f79;
	ld.global.f32 	%f81, [%rd11+8];
	max.f32 	%f82, %f80, %f81;
	ld.global.f32 	%f83, [%rd11+12];
	max.f32 	%f354, %f82, %f83;
	add.s32 	%r101, %r101, 4;
$L__BB1_10:
	setp.eq.s32 	%p8, %r10, 0;
	@%p8 bra 	$L__BB1_13;
	add.s32 	%r105, %r101, %r2;
	neg.s32 	%r104, %r10;
$L__BB1_12:
	.pragma "nounroll";
	mul.wide.s32 	%rd12, %r105, 4;
	add.s64 	%rd13, %rd1, %rd12;
	ld.global.f32 	%f84, [%rd13];
	max.f32 	%f354, %f354, %f84;
	add.s32 	%r105, %r105, 1;
	add.s32 	%r104, %r104, 1;
	setp.ne.s32 	%p9, %r104, 0;
	@%p9 bra 	$L__BB1_12;
$L__BB1_13:
	and.b32  	%r19, %r54, 7;
	setp.lt.u32 	%p10, %r54, 8;
	mov.f32 	%f362, 0f00000000;
	mov.b32 	%r108, 0;
	@%p10 bra 	$L__BB1_16;
	and.b32  	%r108, %r54, 2147483640;
	neg.s32 	%r112, %r108;
	add.s64 	%rd3, %rd1, 16;
	mov.f32 	%f362, 0f00000000;
	mov.u32 	%r111, %r2;
$L__BB1_15:
	.pragma "nounroll";
	mul.wide.s32 	%rd14, %r111, 4;
	add.s64 	%rd15, %rd3, %rd14;
	ld.global.f32 	%f88, [%rd15+-16];
	sub.f32 	%f89, %f88, %f354;
	fma.rn.f32 	%f90, %f89, 0f3BBB989D, 0f3F000000;
	cvt.sat.f32.f32 	%f91, %f90;
	mov.f32 	%f92, 0f4B400001;
	mov.f32 	%f93, 0f437C0000;
	fma.rm.f32 	%f94, %f91, %f93, %f92;
	add.f32 	%f95, %f94, 0fCB40007F;
	neg.f32 	%f96, %f95;
	fma.rn.f32 	%f97, %f89, 0f3FB8AA3B, %f96;
	fma.rn.f32 	%f98, %f89, 0f32A57060, %f97;
	mov.b32 	%r64, %f94;
	shl.b32 	%r65, %r64, 23;
	mov.b32 	%f99, %r65;
	ex2.approx.ftz.f32 	%f100, %f98;
	mul.f32 	%f101, %f100, %f99;
	st.global.f32 	[%rd15+-16], %f101;
	add.f32 	%f102, %f362, %f101;
	ld.global.f32 	%f103, [%rd15+-12];
	sub.f32 	%f104, %f103, %f354;
	fma.rn.f32 	%f105, %f104, 0f3BBB989D, 0f3F000000;
	cvt.sat.f32.f32 	%f106, %f105;
	fma.rm.f32 	%f107, %f106, %f93, %f92;
	add.f32 	%f108, %f107, 0fCB40007F;
	neg.f32 	%f109, %f108;
	fma.rn.f32 	%f110, %f104, 0f3FB8AA3B, %f109;
	fma.rn.f32 	%f111, %f104, 0f32A57060, %f110;
	mov.b32 	%r66, %f107;
	shl.b32 	%r67, %r66, 23;
	mov.b32 	%f112, %r67;
	ex2.approx.ftz.f32 	%f113, %f111;
	mul.f32 	%f114, %f113, %f112;
	st.global.f32 	[%rd15+-12], %f114;
	add.f32 	%f115, %f102, %f114;
	ld.global.f32 	%f116, [%rd15+-8];
	sub.f32 	%f117, %f116, %f354;
	fma.rn.f32 	%f118, %f117, 0f3BBB989D, 0f3F000000;
	cvt.sat.f32.f32 	%f119, %f118;
	fma.rm.f32 	%f120, %f119, %f93, %f92;
	add.f32 	%f121, %f120, 0fCB40007F;
	neg.f32 	%f122, %f121;
	fma.rn.f32 	%f123, %f117, 0f3FB8AA3B, %f122;
	fma.rn.f32 	%f124, %f117, 0f32A57060, %f123;
	mov.b32 	%r68, %f120;
	shl.b32 	%r69, %r68, 23;
	mov.b32 	%f125, %r69;
	ex2.approx.ftz.f32 	%f126, %f124;
	mul.f32 	%f127, %f126, %f125;
	st.global.f32 	[%rd15+-8], %f127;
	add.f32 	%f128, %f115, %f127;
	ld.global.f32 	%f129, [%rd15+-4];
	sub.f32 	%f130, %f129, %f354;
	fma.rn.f32 	%f131, %f130, 0f3BBB989D, 0f3F000000;
	cvt.sat.f32.f32 	%f132, %f131;
	fma.rm.f32 	%f133, %f132, %f93, %f92;
	add.f32 	%f134, %f133, 0fCB40007F;
	neg.f32 	%f135, %f134;
	fma.rn.f32 	%f136, %f130, 0f3FB8AA3B, %f135;
	fma.rn.f32 	%f137, %f130, 0f32A57060, %f136;
	mov.b32 	%r70, %f133;
	shl.b32 	%r71, %r70, 23;
	mov.b32 	%f138, %r71;
	ex2.approx.ftz.f32 	%f139, %f137;
	mul.f32 	%f140, %f139, %f138;
	st.global.f32 	[%rd15+-4], %f140;
	add.f32 	%f141, %f128, %f140;
	ld.global.f32 	%f142, [%rd15];
	sub.f32 	%f143, %f142, %f354;
	fma.rn.f32 	%f144, %f143, 0f3BBB989D, 0f3F000000;
	cvt.sat.f32.f32 	%f145, %f144;
	fma.rm.f32 	%f146, %f145, %f93, %f92;
	add.f32 	%f147, %f146, 0fCB40007F;
	neg.f32 	%f148, %f147;
	fma.rn.f32 	%f149, %f143, 0f3FB8AA3B, %f148;
	fma.rn.f32 	%f150, %f143, 0f32A57060, %f149;
	mov.b32 	%r72, %f146;
	shl.b32 	%r73, %r72, 23;
	mov.b32 	%f151, %r73;
	ex2.approx.ftz.f32 	%f152, %f150;
	mul.f32 	%f153, %f152, %f151;
	st.global.f32 	[%rd15], %f153;
	add.f32 	%f154, %f141, %f153;
	ld.global.f32 	%f155, [%rd15+4];
	sub.f32 	%f156, %f155, %f354;
	fma.rn.f32 	%f157, %f156, 0f3BBB989D, 0f3F000000;
	cvt.sat.f32.f32 	%f158, %f157;
	fma.rm.f32 	%f159, %f158, %f93, %f92;
	add.f32 	%f160, %f159, 0fCB40007F;
	neg.f32 	%f161, %f160;
	fma.rn.f32 	%f162, %f156, 0f3FB8AA3B, %f161;
	fma.rn.f32 	%f163, %f156, 0f32A57060, %f162;
	mov.b32 	%r74, %f159;
	shl.b32 	%r75, %r74, 23;
	mov.b32 	%f164, %r75;
	ex2.approx.ftz.f32 	%f165, %f163;
	mul.f32 	%f166, %f165, %f164;
	st.global.f32 	[%rd15+4], %f166;
	add.f32 	%f167, %f154, %f166;
	ld.global.f32 	%f168, [%rd15+8];
	sub.f32 	%f169, %f168, %f354;
	fma.rn.f32 	%f170, %f169, 0f3BBB989D, 0f3F000000;
	cvt.sat.f32.f32 	%f171, %f170;
	fma.rm.f32 	%f172, %f171, %f93, %f92;
	add.f32 	%f173, %f172, 0fCB40007F;
	neg.f32 	%f174, %f173;
	fma.rn.f32 	%f175, %f169, 0f3FB8AA3B, %f174;
	fma.rn.f32 	%f176, %f169, 0f32A57060, %f175;
	mov.b32 	%r76, %f172;
	shl.b32 	%r77, %r76, 23;
	mov.b32 	%f177, %r77;
	ex2.approx.ftz.f32 	%f178, %f176;
	mul.f32 	%f179, %f178, %f177;
	st.global.f32 	[%rd15+8], %f179;
	add.f32 	%f180, %f167, %f179;
	ld.global.f32 	%f181, [%rd15+12];
	sub.f32 	%f182, %f181, %f354;
	fma.rn.f32 	%f183, %f182, 0f3BBB989D, 0f3F000000;
	cvt.sat.f32.f32 	%f184, %f183;
	fma.rm.f32 	%f185, %f184, %f93, %f92;
	add.f32 	%f186, %f185, 0fCB40007F;
	neg.f32 	%f187, %f186;
	fma.rn.f32 	%f188, %f182, 0f3FB8AA3B, %f187;
	fma.rn.f32 	%f189, %f182, 0f32A57060, %f188;
	mov.b32 	%r78, %f185;
	shl.b32 	%r79, %r78, 23;
	mov.b32 	%f190, %r79;
	ex2.approx.ftz.f32 	%f191, %f189;
	mul.f32 	%f192, %f191, %f190;
	st.global.f32 	[%rd15+12], %f192;
	add.f32 	%f362, %f180, %f192;
	add.s32 	%r112, %r112, 8;
	add.s32 	%r111, %r111, 8;
	setp.eq.s32 	%p11, %r112, 0;
	@%p11 bra 	$L__BB1_16;
	bra.uni 	$L__BB1_15;
$L__BB1_16:
	setp.eq.s32 	%p12, %r19, 0;
	@%p12 bra 	$L__BB1_24;
	and.b32  	%r27, %r54, 3;
	setp.lt.u32 	%p13, %r19, 4;
	@%p13 bra 	$L__BB1_19;
	add.s32 	%r80, %r108, %r2;
	mul.wide.s32 	%rd16, %r80, 4;
	add.s64 	%rd17, %rd1, %rd16;
	ld.global.f32 	%f194, [%rd17];
	sub.f32 	%f195, %f194, %f354;
	fma.rn.f32 	%f196, %f195, 0f3BBB989D, 0f3F000000;
	cvt.sat.f32.f32 	%f197, %f196;
	mov.f32 	%f198, 0f4B400001;
	mov.f32 	%f199, 0f437C0000;
	fma.rm.f32 	%f200, %f197, %f199, %f198;
	add.f32 	%f201, %f200, 0fCB40007F;
	neg.f32 	%f202, %f201;
	fma.rn.f32 	%f203, %f195, 0f3FB8AA3B, %f202;
	fma.rn.f32 	%f204, %f195, 0f32A57060, %f203;
	mov.b32 	%r81, %f200;
	shl.b32 	%r82, %r81, 23;
	mov.b32 	%f205, %r82;
	ex2.approx.ftz.f32 	%f206, %f204;
	mul.f32 	%f207, %f206, %f205;
	st.global.f32 	[%rd17], %f207;
	add.f32 	%f208, %f362, %f207;
	ld.global.f32 	%f209, [%rd17+4];
	sub.f32 	%f210, %f209, %f354;
	fma.rn.f32 	%f211, %f210, 0f3BBB989D, 0f3F000000;
	cvt.sat.f32.f32 	%f212, %f211;
	fma.rm.f32 	%f213, %f212, %f199, %f198;
	add.f32 	%f214, %f213, 0fCB40007F;
	neg.f32 	%f215, %f214;
	fma.rn.f32 	%f216, %f210, 0f3FB8AA3B, %f215;
	fma.rn.f32 	%f217, %f210, 0f32A57060, %f216;
	mov.b32 	%r83, %f213;
	shl.b32 	%r84, %r83, 23;
	mov.b32 	%f218, %r84;
	ex2.approx.ftz.f32 	%f219, %f217;
	mul.f32 	%f220, %f219, %f218;
	st.global.f32 	[%rd17+4], %f220;
	add.f32 	%f221, %f208, %f220;
	ld.global.f32 	%f222, [%rd17+8];
	sub.f32 	%f223, %f222, %f354;
	fma.rn.f32 	%f224, %f223, 0f3BBB989D, 0f3F000000;
	cvt.sat.f32.f32 	%f225, %f224;
	fma.rm.f32 	%f226, %f225, %f199, %f198;
	add.f32 	%f227, %f226, 0fCB40007F;
	neg.f32 	%f228, %f227;
	fma.rn.f32 	%f229, %f223, 0f3FB8AA3B, %f228;
	fma.rn.f32 	%f230, %f223, 0f32A57060, %f229;
	mov.b32 	%r85, %f226;
	shl.b32 	%r86, %r85, 23;
	mov.b32 	%f231, %r86;
	ex2.approx.ftz.f32 	%f232, %f230;
	mul.f32 	%f233, %f232, %f231;
	st.global.f32 	[%rd17+8], %f233;
	add.f32 	%f234, %f221, %f233;
	ld.global.f32 	%f235, [%rd17+12];
	sub.f32 	%f236, %f235, %f354;
	fma.rn.f32 	%f237, %f236, 0f3BBB989D, 0f3F000000;
	cvt.sat.f32.f32 	%f238, %f237;
	fma.rm.f32 	%f239, %f238, %f199, %f198;
	add.f32 	%f240, %f239, 0fCB40007F;
	neg.f32 	%f241, %f240;
	fma.rn.f32 	%f242, %f236, 0f3FB8AA3B, %f241;
	fma.rn.f32 	%f243, %f236, 0f32A57060, %f242;
	mov.b32 	%r87, %f239;
	shl.b32 	%r88, %r87, 23;
	mov.b32 	%f244, %r88;
	ex2.approx.ftz.f32 	%f245, %f243;
	mul.f32 	%f246, %f245, %f244;
	st.global.f32 	[%rd17+12], %f246;
	add.f32 	%f362, %f234, %f246;
	add.s32 	%r108, %r108, 4;
$L__BB1_19:
	setp.eq.s32 	%p14, %r27, 0;
	@%p14 bra 	$L__BB1_24;
	setp.eq.s32 	%p15, %r27, 1;
	@%p15 bra 	$L__BB1_22;
	add.s32 	%r89, %r108, %r2;
	mul.wide.s32 	%rd18, %r89, 4;
	add.s64 	%rd19, %rd1, %rd18;
	ld.global.f32 	%f248, [%rd19];
	sub.f32 	%f249, %f248, %f354;
	fma.rn.f32 	%f250, %f249, 0f3BBB989D, 0f3F000000;
	cvt.sat.f32.f32 	%f251, %f250;
	mov.f32 	%f252, 0f4B400001;
	mov.f32 	%f253, 0f437C0000;
	fma.rm.f32 	%f254, %f251, %f253, %f252;
	add.f32 	%f255, %f254, 0fCB40007F;
	neg.f32 	%f256, %f255;
	fma.rn.f32 	%f257, %f249, 0f3FB8AA3B, %f256;
	fma.rn.f32 	%f258, %f249, 0f32A57060, %f257;
	mov.b32 	%r90, %f254;
	shl.b32 	%r91, %r90, 23;
	mov.b32 	%f259, %r91;
	ex2.approx.ftz.f32 	%f260, %f258;
	mul.f32 	%f261, %f260, %f259;
	st.global.f32 	[%rd19], %f261;
	add.f32 	%f262, %f362, %f261;
	ld.global.f32 	%f263, [%rd19+4];
	sub.f32 	%f264, %f263, %f354;
	fma.rn.f32 	%f265, %f264, 0f3BBB989D, 0f3F000000;
	cvt.sat.f32.f32 	%f266, %f265;
	fma.rm.f32 	%f267, %f266, %f253, %f252;
	add.f32 	%f268, %f267, 0fCB40007F;
	neg.f32 	%f269, %f268;
	fma.rn.f32 	%f270, %f264, 0f3FB8AA3B, %f269;
	fma.rn.f32 	%f271, %f264, 0f32A57060, %f270;
	mov.b32 	%r92, %f267;
	shl.b32 	%r93, %r92, 23;
	mov.b32 	%f272, %r93;
	ex2.approx.ftz.f32 	%f273, %f271;
	mul.f32 	%f274, %f273, %f272;
	st.global.f32 	[%rd19+4], %f274;
	add.f32 	%f362, %f262, %f274;
	add.s32 	%r108, %r108, 2;
$L__BB1_22:
	and.b32  	%r94, %r54, 1;
	setp.eq.b32 	%p16, %r94, 1;
	not.pred 	%p17, %p16;
	@%p17 bra 	$L__BB1_24;
	add.s32 	%r95, %r108, %r2;
	mul.wide.s32 	%rd20, %r95, 4;
	add.s64 	%rd21, %rd1, %rd20;
	ld.global.f32 	%f275, [%rd21];
	sub.f32 	%f276, %f275, %f354;
	fma.rn.f32 	%f277, %f276, 0f3BBB989D, 0f3F000000;
	cvt.sat.f32.f32 	%f278, %f277;
	mov.f32 	%f279, 0f4B400001;
	mov.f32 	%f280, 0f437C0000;
	fma.rm.f32 	%f281, %f278, %f280, %f279;
	add.f32 	%f282, %f281, 0fCB40007F;
	neg.f32 	%f283, %f282;
	fma.rn.f32 	%f284, %f276, 0f3FB8AA3B, %f283;
	fma.rn.f32 	%f285, %f276, 0f32A57060, %f284;
	mov.b32 	%r96, %f281;
	shl.b32 	%r97, %r96, 23;
	mov.b32 	%f286, %r97;
	ex2.approx.ftz.f32 	%f287, %f285;
	mul.f32 	%f288, %f287, %f286;
	st.global.f32 	[%rd21], %f288;
	add.f32 	%f362, %f362, %f288;
$L__BB1_24:
	setp.lt.u32 	%p18, %r54, 16;
	mov.b32 	%r115, 0;
	@%p18 bra 	$L__BB1_27;
	and.b32  	%r115, %r54, 2147483632;
	neg.s32 	%r114, %r115;
	add.s64 	%rd4, %rd1, 32;
	mov.u32 	%r113, %r2;
$L__BB1_26:
	.pragma "nounroll";
	mul.wide.s32 	%rd22, %r113, 4;
	add.s64 	%rd23, %rd4, %rd22;
	ld.global.f32 	%f289, [%rd23+-32];
	div.rn.f32 	%f290, %f289, %f362;
	st.global.f32 	[%rd23+-32], %f290;
	ld.global.f32 	%f291, [%rd23+-28];
	div.rn.f32 	%f292, %f291, %f362;
	st.global.f32 	[%rd23+-28], %f292;
	ld.global.f32 	%f293, [%rd23+-24];
	div.rn.f32 	%f294, %f293, %f362;
	st.global.f32 	[%rd23+-24], %f294;
	ld.global.f32 	%f295, [%rd23+-20];
	div.rn.f32 	%f296, %f295, %f362;
	st.global.f32 	[%rd23+-20], %f296;
	ld.global.f32 	%f297, [%rd23+-16];
	div.rn.f32 	%f298, %f297, %f362;
	st.global.f32 	[%rd23+-16], %f298;
	ld.global.f32 	%f299, [%rd23+-12];
	div.rn.f32 	%f300, %f299, %f362;
	st.global.f32 	[%rd23+-12], %f300;
	ld.global.f32 	%f301, [%rd23+-8];
	div.rn.f32 	%f302, %f301, %f362;
	st.global.f32 	[%rd23+-8], %f302;
	ld.global.f32 	%f303, [%rd23+-4];
	div.rn.f32 	%f304, %f303, %f362;
	st.global.f32 	[%rd23+-4], %f304;
	ld.global.f32 	%f305, [%rd23];
	div.rn.f32 	%f306, %f305, %f362;
	st.global.f32 	[%rd23], %f306;
	ld.global.f32 	%f307, [%rd23+4];
	div.rn.f32 	%f308, %f307, %f362;
	st.global.f32 	[%rd23+4], %f308;
	ld.global.f32 	%f309, [%rd23+8];
	div.rn.f32 	%f310, %f309, %f362;
	st.global.f32 	[%rd23+8], %f310;
	ld.global.f32 	%f311, [%rd23+12];
	div.rn.f32 	%f312, %f311, %f362;
	st.global.f32 	[%rd23+12], %f312;
	ld.global.f32 	%f313, [%rd23+16];
	div.rn.f32 	%f314, %f313, %f362;
	st.global.f32 	[%rd23+16], %f314;
	ld.global.f32 	%f315, [%rd23+20];
	div.rn.f32 	%f316, %f315, %f362;
	st.global.f32 	[%rd23+20], %f316;
	ld.global.f32 	%f317, [%rd23+24];
	div.rn.f32 	%f318, %f317, %f362;
	st.global.f32 	[%rd23+24], %f318;
	ld.global.f32 	%f319, [%rd23+28];
	div.rn.f32 	%f320, %f319, %f362;
	st.global.f32 	[%rd23+28], %f320;
	add.s32 	%r114, %r114, 16;
	add.s32 	%r113, %r113, 16;
	setp.ne.s32 	%p19, %r114, 0;
	@%p19 bra 	$L__BB1_26;
$L__BB1_27:
	setp.eq.s32 	%p20, %r3, 0;
	@%p20 bra 	$L__BB1_36;
	setp.lt.u32 	%p21, %r3, 8;
	@%p21 bra 	$L__BB1_30;
	add.s32 	%r99, %r115, %r2;
	mul.wide.s32 	%rd24, %r99, 4;
	add.s64 	%rd25, %rd1, %rd24;
	ld.global.f32 	%f321, [%rd25];
	div.rn.f32 	%f322, %f321, %f362;
	st.global.f32 	[%rd25], %f322;
	ld.global.f32 	%f323, [%rd25+4];
	div.rn.f32 	%f324, %f323, %f362;
	st.global.f32 	[%rd25+4], %f324;
	ld.global.f32 	%f325, [%rd25+8];
	div.rn.f32 	%f326, %f325, %f362;
	st.global.f32 	[%rd25+8], %f326;
	ld.global.f32 	%f327, [%rd25+12];
	div.rn.f32 	%f328, %f327, %f362;
	st.global.f32 	[%rd25+12], %f328;
	ld.global.f32 	%f329, [%rd25+16];
	div.rn.f32 	%f330, %f329, %f362;
	st.global.f32 	[%rd25+16], %f330;
	ld.global.f32 	%f331, [%rd25+20];
	div.rn.f32 	%f332, %f331, %f362;
	st.global.f32 	[%rd25+20], %f332;
	ld.global.f32 	%f333, [%rd25+24];
	div.rn.f32 	%f334, %f333, %f362;
	st.global.f32 	[%rd25+24], %f334;
	ld.global.f32 	%f335, [%rd25+28];
	div.rn.f32 	%f336, %f335, %f362;
	st.global.f32 	[%rd25+28], %f336;
	add.s32 	%r115, %r115, 8;
$L__BB1_30:
	setp.eq.s32 	%p22, %r19, 0;
	@%p22 bra 	$L__BB1_36;
	and.b32  	%r45, %r54, 3;
	setp.lt.u32 	%p23, %r19, 4;
	@%p23 bra 	$L__BB1_33;
	add.s32 	%r100, %r115, %r2;
	mul.wide.s32 	%rd26, %r100, 4;
	add.s64 	%rd27, %rd1, %rd26;
	ld.global.f32 	%f337, [%rd27];
	div.rn.f32 	%f338, %f337, %f362;
	st.global.f32 	[%rd27], %f338;
	ld.global.f32 	%f339, [%rd27+4];
	div.rn.f32 	%f340, %f339, %f362;
	st.global.f32 	[%rd27+4], %f340;
	ld.global.f32 	%f341, [%rd27+8];
	div.rn.f32 	%f342, %f341, %f362;
	st.global.f32 	[%rd27+8], %f342;
	ld.global.f32 	%f343, [%rd27+12];
	div.rn.f32 	%f344, %f343, %f362;
	st.global.f32 	[%rd27+12], %f344;
	add.s32 	%r115, %r115, 4;
$L__BB1_33:
	setp.eq.s32 	%p24, %r45, 0;
	@%p24 bra 	$L__BB1_36;
	add.s32 	%r119, %r115, %r2;
	neg.s32 	%r118, %r45;
$L__BB1_35:
	.pragma "nounroll";
	mul.wide.s32 	%rd28, %r119, 4;
	add.s64 	%rd29, %rd1, %rd28;
	ld.global.f32 	%f345, [%rd29];
	div.rn.f32 	%f346, %f345, %f362;
	st.global.f32 	[%rd29], %f346;
	add.s32 	%r119, %r119, 1;
	add.s32 	%r118, %r118, 1;
	setp.ne.s32 	%p25, %r118, 0;
	@%p25 bra 	$L__BB1_35;
$L__BB1_36:
	ret;

}
	// .globl	_Z18computeWeightedSumPfS_S_iii
.visible .entry _Z18computeWeightedSumPfS_S_iii(
	.param .u64 .ptr .align 1 _Z18computeWeightedSumPfS_S_iii_param_0,
	.param .u64 .ptr .align 1 _Z18computeWeightedSumPfS_S_iii_param_1,
	.param .u64 .ptr .align 1 _Z18computeWeightedSumPfS_S_iii_param_2,
	.param .u32 _Z18computeWeightedSumPfS_S_iii_param_3,
	.param .u32 _Z18computeWeightedSumPfS_S_iii_param_4,
	.param .u32 _Z18computeWeightedSumPfS_S_iii_param_5
)
{
	.reg .pred 	%p<12>;
	.reg .b32 	%r<53>;
	.reg .b32 	%f<67>;
	.reg .b64 	%rd<40>;

	ld.param.u64 	%rd5, [_Z18computeWeightedSumPfS_S_iii_param_0];
	ld.param.u64 	%rd6, [_Z18computeWeightedSumPfS_S_iii_param_1];
	ld.param.u64 	%rd4, [_Z18computeWeightedSumPfS_S_iii_param_2];
	ld.param.u32 	%r26, [_Z18computeWeightedSumPfS_S_iii_param_4];
	ld.param.u32 	%r27, [_Z18computeWeightedSumPfS_S_iii_param_5];
	cvta.to.global.u64 	%rd1, %rd6;
	cvta.to.global.u64 	%rd2, %rd5;
	mov.u32 	%r28, %ctaid.y;
	mov.u32 	%r29, %ntid.y;
	mov.u32 	%r30, %tid.y;
	mad.lo.s32 	%r1, %r28, %r29, %r30;
	mov.u32 	%r31, %ctaid.x;
	mov.u32 	%r32, %ntid.x;
	mul.lo.s32 	%r2, %r31, %r32;
	mov.u32 	%r3, %tid.x;
	add.s32 	%r4, %r2, %r3;
	setp.ge.s32 	%p1, %r1, %r26;
	setp.ge.s32 	%p2, %r4, %r27;
	or.pred  	%p3, %p1, %p2;
	@%p3 bra 	$L__BB2_13;
	mov.u32 	%r5, %ctaid.z;
	mul.lo.s32 	%r6, %r26, %r5;
	add.s32 	%r7, %r6, %r1;
	mul.lo.s32 	%r8, %r7, %r26;
	and.b32  	%r9, %r26, 7;
	setp.lt.u32 	%p4, %r26, 8;
	mov.f32 	%f66, 0f00000000;
	mov.b32 	%r51, 0;
	@%p4 bra 	$L__BB2_4;
	and.b32  	%r51, %r26, 2147483640;
	neg.s32 	%r49, %r51;
	mul.lo.s32 	%r34, %r5, %r27;
	mad.lo.s32 	%r35, %r34, %r26, %r3;
	add.s32 	%r48, %r35, %r2;
	shl.b32 	%r13, %r27, 3;
	add.s64 	%rd3, %rd2, 16;
	mov.f32 	%f66, 0f00000000;
	mul.wide.s32 	%rd11, %r27, 4;
	mov.u32 	%r47, %r8;
$L__BB2_3:
	.pragma "nounroll";
	mul.wide.s32 	%rd7, %r47, 4;
	add.s64 	%rd8, %rd3, %rd7;
	ld.global.f32 	%f16, [%rd8+-16];
	mul.wide.s32 	%rd9, %r48, 4;
	add.s64 	%rd10, %rd1, %rd9;
	ld.global.f32 	%f17, [%rd10];
	fma.rn.f32 	%f18, %f16, %f17, %f66;
	ld.global.f32 	%f19, [%rd8+-12];
	add.s64 	%rd12, %rd10, %rd11;
	ld.global.f32 	%f20, [%rd12];
	fma.rn.f32 	%f21, %f19, %f20, %f18;
	ld.global.f32 	%f22, [%rd8+-8];
	add.s64 	%rd13, %rd12, %rd11;
	ld.global.f32 	%f23, [%rd13];
	fma.rn.f32 	%f24, %f22, %f23, %f21;
	ld.global.f32 	%f25, [%rd8+-4];
	add.s64 	%rd14, %rd13, %rd11;
	ld.global.f32 	%f26, [%rd14];
	fma.rn.f32 	%f27, %f25, %f26, %f24;
	ld.global.f32 	%f28, [%rd8];
	add.s64 	%rd15, %rd14, %rd11;
	ld.global.f32 	%f29, [%rd15];
	fma.rn.f32 	%f30, %f28, %f29, %f27;
	ld.global.f32 	%f31, [%rd8+4];
	add.s64 	%rd16, %rd15, %rd11;
	ld.global.f32 	%f32, [%rd16];
	fma.rn.f32 	%f33, %f31, %f32, %f30;
	ld.global.f32 	%f34, [%rd8+8];
	add.s64 	%rd17, %rd16, %rd11;
	ld.global.f32 	%f35, [%rd17];
	fma.rn.f32 	%f36, %f34, %f35, %f33;
	ld.global.f32 	%f37, [%rd8+12];
	add.s64 	%rd18, %rd17, %rd11;
	ld.global.f32 	%f38, [%rd18];
	fma.rn.f32 	%f66, %f37, %f38, %f36;
	add.s32 	%r49, %r49, 8;
	add.s32 	%r48, %r48, %r13;
	add.s32 	%r47, %r47, 8;
	setp.ne.s32 	%p5, %r49, 0;
	@%p5 bra 	$L__BB2_3;
$L__BB2_4:
	setp.eq.s32 	%p6, %r9, 0;
	@%p6 bra 	$L__BB2_12;
	and.b32  	%r21, %r26, 3;
	setp.lt.u32 	%p7, %r9, 4;
	@%p7 bra 	$L__BB2_7;
	add.s32 	%r36, %r51, %r8;
	mul.wide.s32 	%rd19, %r36, 4;
	add.s64 	%rd20, %rd2, %rd19;
	ld.global.f32 	%f40, [%rd20];
	add.s32 	%r37, %r51, %r6;
	mad.lo.s32 	%r38, %r37, %r27, %r4;
	mul.wide.s32 	%rd21, %r38, 4;
	add.s64 	%rd22, %rd1, %rd21;
	ld.global.f32 	%f41, [%rd22];
	fma.rn.f32 	%f42, %f40, %f41, %f66;
	ld.global.f32 	%f43, [%rd20+4];
	mul.wide.s32 	%rd23, %r27, 4;
	add.s64 	%rd24, %rd22, %rd23;
	ld.global.f32 	%f44, [%rd24];
	fma.rn.f32 	%f45, %f43, %f44, %f42;
	ld.global.f32 	%f46, [%rd20+8];
	add.s64 	%rd25, %rd24, %rd23;
	ld.global.f32 	%f47, [%rd25];
	fma.rn.f32 	%f48, %f46, %f47, %f45;
	ld.global.f32 	%f49, [%rd20+12];
	add.s64 	%rd26, %rd25, %rd23;
	ld.global.f32 	%f50, [%rd26];
	fma.rn.f32 	%f66, %f49, %f50, %f48;
	add.s32 	%r51, %r51, 4;
$L__BB2_7:
	setp.eq.s32 	%p8, %r21, 0;
	@%p8 bra 	$L__BB2_12;
	setp.eq.s32 	%p9, %r21, 1;
	@%p9 bra 	$L__BB2_10;
	add.s32 	%r39, %r51, %r8;
	mul.wide.s32 	%rd27, %r39, 4;
	add.s64 	%rd28, %rd2, %rd27;
	ld.global.f32 	%f52, [%rd28];
	add.s32 	%r40, %r51, %r6;
	mad.lo.s32 	%r41, %r40, %r27, %r4;
	mul.wide.s32 	%rd29, %r41, 4;
	add.s64 	%rd30, %rd1, %rd29;
	ld.global.f32 	%f53, [%rd30];
	fma.rn.f32 	%f54, %f52, %f53, %f66;
	ld.global.f32 	%f55, [%rd28+4];
	mul.wide.s32 	%rd31, %r27, 4;
	add.s64 	%rd32, %rd30, %rd31;
	ld.global.f32 	%f56, [%rd32];
	fma.rn.f32 	%f66, %f55, %f56, %f54;
	add.s32 	%r51, %r51, 2;
$L__BB2_10:
	and.b32  	%r42, %r26, 1;
	setp.eq.b32 	%p10, %r42, 1;
	not.pred 	%p11, %p10;
	@%p11 bra 	$L__BB2_12;
	add.s32 	%r43, %r51, %r8;
	mul.wide.s32 	%rd33, %r43, 4;
	add.s64 	%rd34, %rd2, %rd33;
	ld.global.f32 	%f57, [%rd34];
	add.s32 	%r44, %r51, %r6;
	mad.lo.s32 	%r45, %r44, %r27, %r4;
	mul.wide.s32 	%rd35, %r45, 4;
	add.s64 	%rd36, %rd1, %rd35;
	ld.global.f32 	%f58, [%rd36];
	fma.rn.f32 	%f66, %f57, %f58, %f66;
$L__BB2_12:
	mad.lo.s32 	%r46, %r7, %r27, %r4;
	cvta.to.global.u64 	%rd37, %rd4;
	mul.wide.s32 	%rd38, %r46, 4;
	add.s64 	%rd39, %rd37, %rd38;
	st.global.f32 	[%rd39], %f66;
$L__BB2_13:
	ret;

}


// ===== COMPILED SASS (sm_100) =====

	.target	sm_100

	.elftype	@"ET_EXEC"


//--------------------- .note.nv.tkinfo           --------------------------
	.section	.note.nv.tkinfo,"",@"SHT_NOTE"
	.sectionflags	@"SHF_NOTE_NV_TKINFO"
	.tkinfo
        /*0018*/ 	.word	0x00000002
        /*0030*/ 	.string	""
        /*0030*/ 	.string	"ptxas"
        /*0030*/ 	.string	"Cuda compilation tools, release 13.0, V13.0.88"
        /*0030*/ 	.string	"Build cuda_13.0.r13.0/compiler.36424714_0"
        /*0030*/ 	.string	"-arch sm_100 -m 64 "



//--------------------- .note.nv.cuinfo           --------------------------
	.section	.note.nv.cuinfo,"",@"SHT_NOTE"
	.sectionflags	@"SHF_NOTE_NV_CUINFO"
        /*0018*/ 	.short	0x0002
        /*001a*/ 	.short	0x0064
        /*001c*/ 	.short	0x0082
	.zero		2


//--------------------- .nv.info                  --------------------------
	.section	.nv.info,"",@"SHT_CUDA_INFO"
	.align	4


	//----- nvinfo : EIATTR_REGCOUNT
	.align		4
        /*0000*/ 	.byte	0x04, 0x2f
        /*0002*/ 	.short	(.L_1 - .L_0)
	.align		4
.L_0:
        /*0004*/ 	.word	index@(_Z22computeAttentionScoresPfS_S_iii)
        /*0008*/ 	.word	0x0000001f


	//----- nvinfo : EIATTR_FRAME_SIZE
	.align		4
.L_1:
        /*000c*/ 	.byte	0x04, 0x11
        /*000e*/ 	.short	(.L_3 - .L_2)
	.align		4
.L_2:
        /*0010*/ 	.word	index@(_Z22computeAttentionScoresPfS_S_iii)
        /*0014*/ 	.word	0x00000000


	//----- nvinfo : EIATTR_REGCOUNT
	.align		4
.L_3:
        /*0018*/ 	.byte	0x04, 0x2f
        /*001a*/ 	.short	(.L_5 - .L_4)
	.align		4
.L_4:
        /*001c*/ 	.word	index@(_Z12applySoftmaxPfii)
        /*0020*/ 	.word	0x0000001e


	//----- nvinfo : EIATTR_FRAME_SIZE
	.align		4
.L_5:
        /*0024*/ 	.byte	0x04, 0x11
        /*0026*/ 	.short	(.L_7 - .L_6)
	.align		4
.L_6:
        /*0028*/ 	.word	index@($__internal_0_$__cuda_sm3x_div_rn_noftz_f32_slowpath)
        /*002c*/ 	.word	0x00000000


	//----- nvinfo : EIATTR_FRAME_SIZE
	.align		4
.L_7:
        /*0030*/ 	.byte	0x04, 0x11
        /*0032*/ 	.short	(.L_9 - .L_8)
	.align		4
.L_8:
        /*0034*/ 	.word	index@(_Z12applySoftmaxPfii)
        /*0038*/ 	.word	0x00000000


	//----- nvinfo : EIATTR_REGCOUNT
	.align		4
.L_9:
        /*003c*/ 	.byte	0x04, 0x2f
        /*003e*/ 	.short	(.L_11 - .L_10)
	.align		4
.L_10:
        /*0040*/ 	.word	index@(_Z18computeWeightedSumPfS_S_iii)
        /*0044*/ 	.word	0x00000020


	//----- nvinfo : EIATTR_FRAME_SIZE
	.align		4
.L_11:
        /*0048*/ 	.byte	0x04, 0x11
        /*004a*/ 	.short	(.L_13 - .L_12)
	.align		4
.L_12:
        /*004c*/ 	.word	index@(_Z18computeWeightedSumPfS_S_iii)
        /*0050*/ 	.word	0x00000000


	//----- nvinfo : EIATTR_MIN_STACK_SIZE
	.align		4
.L_13:
        /*0054*/ 	.byte	0x04, 0x12
        /*0056*/ 	.short	(.L_15 - .L_14)
	.align		4
.L_14:
        /*0058*/ 	.word	index@(_Z18computeWeightedSumPfS_S_iii)
        /*005c*/ 	.word	0x00000000


	//----- nvinfo : EIATTR_MIN_STACK_SIZE
	.align		4
.L_15:
        /*0060*/ 	.byte	0x04, 0x12
        /*0062*/ 	.short	(.L_17 - .L_16)
	.align		4
.L_16:
        /*0064*/ 	.word	index@(_Z12applySoftmaxPfii)
        /*0068*/ 	.word	0x00000000


	//----- nvinfo : EIATTR_MIN_STACK_SIZE
	.align		4
.L_17:
        /*006c*/ 	.byte	0x04, 0x12
        /*006e*/ 	.short	(.L_19 - .L_18)
	.align		4
.L_18:
        /*0070*/ 	.word	index@(_Z22computeAttentionScoresPfS_S_iii)
        /*0074*/ 	.word	0x00000000
.L_19:


//--------------------- .nv.compat                --------------------------
	.section	.nv.compat,"",@"SHT_CUDA_COMPAT_INFO"
	.align	4
        /*0000*/ 	.byte	0x02, 0x09, 0x00, 0x00, 0x02, 0x02, 0x01, 0x00, 0x02, 0x05, 0x05, 0x00, 0x03, 0x07, 0x01, 0x01
        /*0010*/ 	.byte	0x02, 0x03, 0x00, 0x00, 0x02, 0x06, 0x01, 0x00, 0x04, 0x0b, 0x08, 0x00, 0x01, 0x00, 0x00, 0x00
        /*0020*/ 	.byte	0x00, 0x00, 0x00, 0x00


//--------------------- .nv.info._Z18computeWeightedSumPfS_S_iii --------------------------
	.section	.nv.info._Z18computeWeightedSumPfS_S_iii,"",@"SHT_CUDA_INFO"
	.sectionflags	@""
	.align	4


	//----- nvinfo : EIATTR_CUDA_API_VERSION
	.align		4
        /*0000*/ 	.byte	0x04, 0x37
        /*0002*/ 	.short	(.L_21 - .L_20)
.L_20:
        /*0004*/ 	.word	0x00000082


	//----- nvinfo : EIATTR_KPARAM_INFO
	.align		4
.L_21:
        /*0008*/ 	.byte	0x04, 0x17
        /*000a*/ 	.short	(.L_23 - .L_22)
.L_22:
        /*000c*/ 	.word	0x00000000
        /*0010*/ 	.short	0x0005
        /*0012*/ 	.short	0x0020
        /*0014*/ 	.byte	0x00, 0xf0, 0x11, 0x00


	//----- nvinfo : EIATTR_KPARAM_INFO
	.align		4
.L_23:
        /*0018*/ 	.byte	0x04, 0x17
        /*001a*/ 	.short	(.L_25 - .L_24)
.L_24:
        /*001c*/ 	.word	0x00000000
        /*0020*/ 	.short	0x0004
        /*0022*/ 	.short	0x001c
        /*0024*/ 	.byte	0x00, 0xf0, 0x11, 0x00


	//----- nvinfo : EIATTR_KPARAM_INFO
	.align		4
.L_25:
        /*0028*/ 	.byte	0x04, 0x17
        /*002a*/ 	.short	(.L_27 - .L_26)
.L_26:
        /*002c*/ 	.word	0x00000000
        /*0030*/ 	.short	0x0003
        /*0032*/ 	.short	0x0018
        /*0034*/ 	.byte	0x00, 0xf0, 0x11, 0x00


	//----- nvinfo : EIATTR_KPARAM_INFO
	.align		4
.L_27:
        /*0038*/ 	.byte	0x04, 0x17
        /*003a*/ 	.short	(.L_29 - .L_28)
.L_28:
        /*003c*/ 	.word	0x00000000
        /*0040*/ 	.short	0x0002
        /*0042*/ 	.short	0x0010
        /*0044*/ 	.byte	0x00, 0xf5, 0x21, 0x00


	//----- nvinfo : EIATTR_KPARAM_INFO
	.align		4
.L_29:
        /*0048*/ 	.byte	0x04, 0x17
        /*004a*/ 	.short	(.L_31 - .L_30)
.L_30:
        /*004c*/ 	.word	0x00000000
        /*0050*/ 	.short	0x0001
        /*0052*/ 	.short	0x0008
        /*0054*/ 	.byte	0x00, 0xf5, 0x21, 0x00


	//----- nvinfo : EIATTR_KPARAM_INFO
	.align		4
.L_31:
        /*0058*/ 	.byte	0x04, 0x17
        /*005a*/ 	.short	(.L_33 - .L_32)
.L_32:
        /*005c*/ 	.word	0x00000000
        /*0060*/ 	.short	0x0000
        /*0062*/ 	.short	0x0000
        /*0064*/ 	.byte	0x00, 0xf5, 0x21, 0x00


	//----- nvinfo : EIATTR_SPARSE_MMA_MASK
	.align		4
.L_33:
        /*0068*/ 	.byte	0x03, 0x50
        /*006a*/ 	.short	0x0000


	//----- nvinfo : EIATTR_MAXREG_COUNT
	.align		4
        /*006c*/ 	.byte	0x03, 0x1b
        /*006e*/ 	.short	0x00ff


	//----- nvinfo : EIATTR_MERCURY_ISA_VERSION
	.align		4
        /*0070*/ 	.byte	0x03, 0x5f
        /*0072*/ 	.short	0x0101


	//----- nvinfo : EIATTR_VRC_CTA_INIT_COUNT
	.align		4
        /*0074*/ 	.byte	0x02, 0x4a
	.zero		1
	.zero		1


	//----- nvinfo : EIATTR_EXIT_INSTR_OFFSETS
	.align		4
        /*0078*/ 	.byte	0x04, 0x1c
        /*007a*/ 	.short	(.L_35 - .L_34)


	//   ....[0]....
.L_34:
        /*007c*/ 	.word	0x000000e0


	//   ....[1]....
        /*0080*/ 	.word	0x00000890


	//----- nvinfo : EIATTR_CBANK_PARAM_SIZE
	.align		4
.L_35:
        /*0084*/ 	.byte	0x03, 0x19
        /*0086*/ 	.short	0x0024


	//----- nvinfo : EIATTR_PARAM_CBANK
	.align		4
        /*0088*/ 	.byte	0x04, 0x0a
        /*008a*/ 	.short	(.L_37 - .L_36)
	.align		4
.L_36:
        /*008c*/ 	.word	index@(.nv.constant0._Z18computeWeightedSumPfS_S_iii)
        /*0090*/ 	.short	0x0380
        /*0092*/ 	.short	0x0024


	//----- nvinfo : EIATTR_SW_WAR
	.align		4
.L_37:
        /*0094*/ 	.byte	0x04, 0x36
        /*0096*/ 	.short	(.L_39 - .L_38)
.L_38:
        /*0098*/ 	.word	0x00000008
.L_39:


//--------------------- .nv.info._Z12applySoftmaxPfii --------------------------
	.section	.nv.info._Z12applySoftmaxPfii,"",@"SHT_CUDA_INFO"
	.sectionflags	@""
	.align	4


	//----- nvinfo : EIATTR_CUDA_API_VERSION
	.align		4
        /*0000*/ 	.byte	0x04, 0x37
        /*0002*/ 	.short	(.L_41 - .L_40)
.L_40:
        /*0004*/ 	.word	0x00000082


	//----- nvinfo : EIATTR_KPARAM_INFO
	.align		4
.L_41:
        /*0008*/ 	.byte	0x04, 0x17
        /*000a*/ 	.short	(.L_43 - .L_42)
.L_42:
        /*000c*/ 	.word	0x00000000
        /*0010*/ 	.short	0x0002
        /*0012*/ 	.short	0x000c
        /*0014*/ 	.byte	0x00, 0xf0, 0x11, 0x00


	//----- nvinfo : EIATTR_KPARAM_INFO
	.align		4
.L_43:
        /*0018*/ 	.byte	0x04, 0x17
        /*001a*/ 	.short	(.L_45 - .L_44)
.L_44:
        /*001c*/ 	.word	0x00000000
        /*0020*/ 	.short	0x0001
        /*0022*/ 	.short	0x0008
        /*0024*/ 	.byte	0x00, 0xf0, 0x11, 0x00


	//----- nvinfo : EIATTR_KPARAM_INFO
	.align		4
.L_45:
        /*0028*/ 	.byte	0x04, 0x17
        /*002a*/ 	.short	(.L_47 - .L_46)
.L_46:
        /*002c*/ 	.word	0x00000000
        /*0030*/ 	.short	0x0000
        /*0032*/ 	.short	0x0000
        /*0034*/ 	.byte	0x00, 0xf5, 0x21, 0x00


	//----- nvinfo : EIATTR_SPARSE_MMA_MASK
	.align		4
.L_47:
        /*0038*/ 	.byte	0x03, 0x50
        /*003a*/ 	.short	0x0000


	//----- nvinfo : EIATTR_MAXREG_COUNT
	.align		4
        /*003c*/ 	.byte	0x03, 0x1b
        /*003e*/ 	.short	0x00ff


	//----- nvinfo : EIATTR_MERCURY_ISA_VERSION
	.align		4
        /*0040*/ 	.byte	0x03, 0x5f
        /*0042*/ 	.short	0x0101


	//----- nvinfo : EIATTR_VRC_CTA_INIT_COUNT
	.align		4
        /*0044*/ 	.byte	0x02, 0x4a
	.zero		1
	.zero		1


	//----- nvinfo : EIATTR_EXIT_INSTR_OFFSETS
	.align		4
        /*0048*/ 	.byte	0x04, 0x1c
        /*004a*/ 	.short	(.L_49 - .L_48)


	//   ....[0]....
.L_48:
        /*004c*/ 	.word	0x00000070


	//   ....[1]....
        /*0050*/ 	.word	0x00002650


	//   ....[2]....
        /*0054*/ 	.word	0x00002ed0


	//   ....[3]....
        /*0058*/ 	.word	0x00003370


	//   ....[4]....
        /*005c*/ 	.word	0x00003500


	//----- nvinfo : EIATTR_CRS_STACK_SIZE
	.align		4
.L_49:
        /*0060*/ 	.byte	0x04, 0x1e
        /*0062*/ 	.short	(.L_51 - .L_50)
.L_50:
        /*0064*/ 	.word	0x00000000


	//----- nvinfo : EIATTR_CBANK_PARAM_SIZE
	.align		4
.L_51:
        /*0068*/ 	.byte	0x03, 0x19
        /*006a*/ 	.short	0x0010


	//----- nvinfo : EIATTR_PARAM_CBANK
	.align		4
        /*006c*/ 	.byte	0x04, 0x0a
        /*006e*/ 	.short	(.L_53 - .L_52)
	.align		4
.L_52:
        /*0070*/ 	.word	index@(.nv.constant0._Z12applySoftmaxPfii)
        /*0074*/ 	.short	0x0380
        /*0076*/ 	.short	0x0010


	//----- nvinfo : EIATTR_SW_WAR
	.align		4
.L_53:
        /*0078*/ 	.byte	0x04, 0x36
        /*007a*/ 	.short	(.L_55 - .L_54)
.L_54:
        /*007c*/ 	.word	0x00000008
.L_55:


//--------------------- .nv.info._Z22computeAttentionScoresPfS_S_iii --------------------------
	.section	.nv.info._Z22computeAttentionScoresPfS_S_iii,"",@"SHT_CUDA_INFO"
	.sectionflags	@""
	.align	4


	//----- nvinfo : EIATTR_CUDA_API_VERSION
	.align		4
        /*0000*/ 	.byte	0x04, 0x37
        /*0002*/ 	.short	(.L_57 - .L_56)
.L_56:
        /*0004*/ 	.word	0x00000082


	//----- nvinfo : EIATTR_KPARAM_INFO
	.align		4
.L_57:
        /*0008*/ 	.byte	0x04, 0x17
        /*000a*/ 	.short	(.L_59 - .L_58)
.L_58:
        /*000c*/ 	.word	0x00000000
        /*0010*/ 	.short	0x0005
        /*0012*/ 	.short	0x0020
        /*0014*/ 	.byte	0x00, 0xf0, 0x11, 0x00


	//----- nvinfo : EIATTR_KPARAM_INFO
	.align		4
.L_59:
        /*0018*/ 	.byte	0x04, 0x17
        /*001a*/ 	.short	(.L_61 - .L_60)
.L_60:
        /*001c*/ 	.word	0x00000000
        /*0020*/ 	.short	0x0004
        /*0022*/ 	.short	0x001c
        /*0024*/ 	.byte	0x00, 0xf0, 0x11, 0x00


	//----- nvinfo : EIATTR_KPARAM_INFO
	.align		4
.L_61:
        /*0028*/ 	.byte	0x04, 0x17
        /*002a*/ 	.short	(.L_63 - .L_62)
.L_62:
        /*002c*/ 	.word	0x00000000
        /*0030*/ 	.short	0x0003
        /*0032*/ 	.short	0x0018
        /*0034*/ 	.byte	0x00, 0xf0, 0x11, 0x00


	//----- nvinfo : EIATTR_KPARAM_INFO
	.align		4
.L_63:
        /*0038*/ 	.byte	0x04, 0x17
        /*003a*/ 	.short	(.L_65 - .L_64)
.L_64:
        /*003c*/ 	.word	0x00000000
        /*0040*/ 	.short	0x0002
        /*0042*/ 	.short	0x0010
        /*0044*/ 	.byte	0x00, 0xf5, 0x21, 0x00


	//----- nvinfo : EIATTR_KPARAM_INFO
	.align		4
.L_65:
        /*0048*/ 	.byte	0x04, 0x17
        /*004a*/ 	.short	(.L_67 - .L_66)
.L_66:
        /*004c*/ 	.word	0x00000000
        /*0050*/ 	.short	0x0001
        /*0052*/ 	.short	0x0008
        /*0054*/ 	.byte	0x00, 0xf5, 0x21, 0x00


	//----- nvinfo : EIATTR_KPARAM_INFO
	.align		4
.L_67:
        /*0058*/ 	.byte	0x04, 0x17
        /*005a*/ 	.short	(.L_69 - .L_68)
.L_68:
        /*005c*/ 	.word	0x00000000
        /*0060*/ 	.short	0x0000
        /*0062*/ 	.short	0x0000
        /*0064*/ 	.byte	0x00, 0xf5, 0x21, 0x00


	//----- nvinfo : EIATTR_SPARSE_MMA_MASK
	.align		4
.L_69:
        /*0068*/ 	.byte	0x03, 0x50
        /*006a*/ 	.short	0x0000


	//----- nvinfo : EIATTR_MAXREG_COUNT
	.align		4
        /*006c*/ 	.byte	0x03, 0x1b
        /*006e*/ 	.short	0x00ff


	//----- nvinfo : EIATTR_MERCURY_ISA_VERSION
	.align		4
        /*0070*/ 	.byte	0x03, 0x5f
        /*0072*/ 	.short	0x0101


	//----- nvinfo : EIATTR_VRC_CTA_INIT_COUNT
	.align		4
        /*0074*/ 	.byte	0x02, 0x4a
	.zero		1
	.zero		1


	//----- nvinfo : EIATTR_EXIT_INSTR_OFFSETS
	.align		4
        /*0078*/ 	.byte	0x04, 0x1c
        /*007a*/ 	.short	(.L_71 - .L_70)


	//   ....[0]....
.L_70:
        /*007c*/ 	.word	0x000000c0


	//   ....[1]....
        /*0080*/ 	.word	0x00000b30


	//----- nvinfo : EIATTR_CBANK_PARAM_SIZE
	.align		4
.L_71:
        /*0084*/ 	.byte	0x03, 0x19
        /*0086*/ 	.short	0x0024


	//----- nvinfo : EIATTR_PARAM_CBANK
	.align		4
        /*0088*/ 	.byte	0x04, 0x0a
        /*008a*/ 	.short	(.L_73 - .L_72)
	.align		4
.L_72:
        /*008c*/ 	.word	index@(.nv.constant0._Z22computeAttentionScoresPfS_S_iii)
        /*0090*/ 	.short	0x0380
        /*0092*/ 	.short	0x0024


	//----- nvinfo : EIATTR_SW_WAR
	.align		4
.L_73:
        /*0094*/ 	.byte	0x04, 0x36
        /*0096*/ 	.short	(.L_75 - .L_74)
.L_74:
        /*0098*/ 	.word	0x00000008
.L_75:


//--------------------- .nv.callgraph             --------------------------
	.section	.nv.callgraph,"",@"SHT_CUDA_CALLGRAPH"
	.align	4
	.sectionentsize	8
	.align		4
        /*0000*/ 	.word	0x00000000
	.align		4
        /*0004*/ 	.word	0xffffffff
	.align		4
        /*0008*/ 	.word	0x00000000
	.align		4
        /*000c*/ 	.word	0xfffffffe
	.align		4
        /*0010*/ 	.word	0x00000000
	.align		4
        /*0014*/ 	.word	0xfffffffd
	.align		4
        /*0018*/ 	.word	0x00000000
	.align		4
        /*001c*/ 	.word	0xfffffffc


//--------------------- .text._Z18computeWeightedSumPfS_S_iii --------------------------
	.section	.text._Z18computeWeightedSumPfS_S_iii,"ax",@progbits
	.align	128
        .global         _Z18computeWeightedSumPfS_S_iii
        .type           _Z18computeWeightedSumPfS_S_iii,@function
        .size           _Z18computeWeightedSumPfS_S_iii,(.L_x_99 - _Z18computeWeightedSumPfS_S_iii)
        .other          _Z18computeWeightedSumPfS_S_iii,@"STO_CUDA_ENTRY STV_DEFAULT"
_Z18computeWeightedSumPfS_S_iii:
.text._Z18computeWeightedSumPfS_S_iii:
[----:B------:R-:W-:Y:S01]  /*0000*/  LDC R1, c[0x0][0x37c] ;  /* 0x0000df00ff017b82 */ /* 0x000fe20000000800 */
[----:B------:R-:W0:Y:S07]  /*0010*/  S2R R4, SR_TID.X ;  /* 0x0000000000047919 */ /* 0x000e2e0000002100 */
[----:B------:R-:W1:Y:S01]  /*0020*/  S2UR UR4, SR_CTAID.X ;  /* 0x00000000000479c3 */ /* 0x000e620000002500 */
[----:B------:R-:W2:Y:S07]  /*0030*/  S2R R2, SR_TID.Y ;  /* 0x0000000000027919 */ /* 0x000eae0000002200 */
[----:B------:R-:W2:Y:S01]  /*0040*/  LDC R17, c[0x0][0x364] ;  /* 0x0000d900ff117b82 */ /* 0x000ea20000000800 */
[----:B------:R-:W1:Y:S07]  /*0050*/  LDCU UR5, c[0x0][0x360] ;  /* 0x00006c00ff0577ac */ /* 0x000e6e0008000800 */
[----:B------:R-:W2:Y:S08]  /*0060*/  S2UR UR6, SR_CTAID.Y ;  /* 0x00000000000679c3 */ /* 0x000eb00000002600 */
[----:B------:R-:W3:Y:S01]  /*0070*/  LDC R13, c[0x0][0x3a0] ;  /* 0x0000e800ff0d7b82 */ /* 0x000ee20000000800 */
[----:B-1----:R-:W-:-:S07]  /*0080*/  UIMAD UR4, UR4, UR5, URZ ;  /* 0x00000005040472a4 */ /* 0x002fce000f8e02ff */
[----:B------:R-:W1:Y:S01]  /*0090*/  LDC R0, c[0x0][0x39c] ;  /* 0x0000e700ff007b82 */ /* 0x000e620000000800 */
[----:B0-----:R-:W-:Y:S01]  /*00a0*/  IADD3 R12, PT, PT, R4, UR4, RZ ;  /* 0x00000004040c7c10 */ /* 0x001fe2000fffe0ff */
[----:B--2---:R-:W-:-:S03]  /*00b0*/  IMAD R17, R17, UR6, R2 ;  /* 0x0000000611117c24 */ /* 0x004fc6000f8e0202 */
[----:B---3--:R-:W-:-:S04]  /*00c0*/  ISETP.GE.AND P0, PT, R12, R13, PT ;  /* 0x0000000d0c00720c */ /* 0x008fc80003f06270 */
[----:B-1----:R-:W-:-:S13]  /*00d0*/  ISETP.GE.OR P0, PT, R17, R0, P0 ;  /* 0x000000001100720c */ /* 0x002fda0000706670 */
[----:B------:R-:W-:Y:S05]  /*00e0*/  @P0 EXIT ;  /* 0x000000000000094d */ /* 0x000fea0003800000 */
[----:B------:R-:W0:Y:S01]  /*00f0*/  S2R R15, SR_CTAID.Z ;  /* 0x00000000000f7919 */ /* 0x000e220000002700 */
[C---:B------:R-:W-:Y:S01]  /*0100*/  ISETP.GE.U32.AND P1, PT, R0.reuse, 0x8, PT ;  /* 0x000000080000780c */ /* 0x040fe20003f26070 */
[----:B------:R-:W1:Y:S01]  /*0110*/  LDCU.64 UR8, c[0x0][0x358] ;  /* 0x00006b00ff0877ac */ /* 0x000e620008000a00 */
[----:B------:R-:W-:Y:S01]  /*0120*/  LOP3.LUT R21, R0, 0x7, RZ, 0xc0, !PT ;  /* 0x0000000700157812 */ /* 0x000fe200078ec0ff */
[----:B------:R-:W-:Y:S01]  /*0130*/  HFMA2 R29, -RZ, RZ, 0, 0 ;  /* 0x00000000ff1d7431 */ /* 0x000fe200000001ff */
[----:B------:R-:W-:Y:S02]  /*0140*/  MOV R16, RZ ;  /* 0x000000ff00107202 */ /* 0x000fe40000000f00 */
[----:B------:R-:W-:Y:S01]  /*0150*/  ISETP.NE.AND P0, PT, R21, RZ, PT ;  /* 0x000000ff1500720c */ /* 0x000fe20003f05270 */
[----:B0-----:R-:W-:-:S04]  /*0160*/  IMAD R17, R15, R0, R17 ;  /* 0x000000000f117224 */ /* 0x001fc800078e0211 */
[----:B------:R-:W-:Y:S02]  /*0170*/  IMAD R19, R17, R0, RZ ;  /* 0x0000000011137224 */ /* 0x000fe400078e02ff */
[----:B-1----:R-:W-:Y:S06]  /*0180*/  @!P1 BRA `(.L_x_0) ;  /* 0x0000000000cc9947 */ /* 0x002fec0003800000 */
[----:B------:R-:W0:Y:S01]  /*0190*/  LDCU.64 UR6, c[0x0][0x380] ;  /* 0x00007000ff0677ac */ /* 0x000e220008000a00 */
[----:B------:R-:W-:Y:S01]  /*01a0*/  IMAD R3, R15, R13, RZ ;  /* 0x0000000d0f037224 */ /* 0x000fe200078e02ff */
[----:B------:R-:W-:Y:S02]  /*01b0*/  LOP3.LUT R16, R0, 0x7ffffff8, RZ, 0xc0, !PT ;  /* 0x7ffffff800107812 */ /* 0x000fe400078ec0ff */
[----:B------:R-:W-:Y:S01]  /*01c0*/  MOV R29, RZ ;  /* 0x000000ff001d7202 */ /* 0x000fe20000000f00 */
[----:B------:R-:W-:Y:S01]  /*01d0*/  IMAD R3, R3, R0, R4 ;  /* 0x0000000003037224 */ /* 0x000fe200078e0204 */
[----:B------:R-:W-:Y:S02]  /*01e0*/  MOV R14, R19 ;  /* 0x00000013000e7202 */ /* 0x000fe40000000f00 */
[----:B------:R-:W-:Y:S02]  /*01f0*/  IADD3 R20, PT, PT, -R16, RZ, RZ ;  /* 0x000000ff10147210 */ /* 0x000fe40007ffe1ff */
[----:B------:R-:W-:Y:S01]  /*0200*/  IADD3 R18, PT, PT, R3, UR4, RZ ;  /* 0x0000000403127c10 */ /* 0x000fe2000fffe0ff */
[----:B0-----:R-:W-:-:S04]  /*0210*/  UIADD3 UR5, UP0, UPT, UR6, 0x10, URZ ;  /* 0x0000001006057890 */ /* 0x001fc8000ff1e0ff */
[----:B------:R-:W-:-:S12]  /*0220*/  UIADD3.X UR6, UPT, UPT, URZ, UR7, URZ, UP0, !UPT ;  /* 0x00000007ff067290 */ /* 0x000fd800087fe4ff */
.L_x_1:
[----:B------:R-:W0:Y:S01]  /*0230*/  LDC.64 R10, c[0x0][0x388] ;  /* 0x0000e200ff0a7b82 */ /* 0x000e220000000a00 */
[----:B------:R-:W-:Y:S02]  /*0240*/  MOV R2, UR5 ;  /* 0x0000000500027c02 */ /* 0x000fe40008000f00 */
[----:B------:R-:W-:-:S03]  /*0250*/  MOV R3, UR6 ;  /* 0x0000000600037c02 */ /* 0x000fc60008000f00 */
[----:B------:R-:W-:-:S05]  /*0260*/  IMAD.WIDE R2, R14, 0x4, R2 ;  /* 0x000000040e027825 */ /* 0x000fca00078e0202 */
[----:B------:R-:W2:Y:S04]  /*0270*/  LDG.E R25, desc[UR8][R2.64+-0xc] ;  /* 0xfffff40802197981 */ /* 0x000ea8000c1e1900 */
[----:B------:R-:W3:Y:S01]  /*0280*/  LDG.E R27, desc[UR8][R2.64+-0x8] ;  /* 0xfffff808021b7981 */ /* 0x000ee2000c1e1900 */
[----:B0-----:R-:W-:-:S05]  /*0290*/  IMAD.WIDE R10, R18, 0x4, R10 ;  /* 0x00000004120a7825 */ /* 0x001fca00078e020a */
[----:B------:R-:W4:Y:S01]  /*02a0*/  LDG.E R28, desc[UR8][R10.64] ;  /* 0x000000080a1c7981 */ /* 0x000f22000c1e1900 */
[----:B------:R-:W-:-:S05]  /*02b0*/  IMAD.WIDE R22, R13, 0x4, R10 ;  /* 0x000000040d167825 */ /* 0x000fca00078e020a */
[----:B------:R-:W2:Y:S04]  /*02c0*/  LDG.E R26, desc[UR8][R22.64] ;  /* 0x00000008161a7981 */ /* 0x000ea8000c1e1900 */
[----:B------:R-:W4:Y:S01]  /*02d0*/  LDG.E R10, desc[UR8][R2.64+-0x10] ;  /* 0xfffff008020a7981 */ /* 0x000f22000c1e1900 */
[----:B------:R-:W-:-:S05]  /*02e0*/  IMAD.WIDE R6, R13, 0x4, R22 ;  /* 0x000000040d067825 */ /* 0x000fca00078e0216 */
[----:B------:R0:W3:Y:S01]  /*02f0*/  LDG.E R24, desc[UR8][R6.64] ;  /* 0x0000000806187981 */ /* 0x0000e2000c1e1900 */
[----:B------:R-:W-:-:S04]  /*0300*/  IMAD.WIDE R8, R13, 0x4, R6 ;  /* 0x000000040d087825 */ /* 0x000fc800078e0206 */
[C---:B------:R-:W-:Y:S02]  /*0310*/  IMAD.WIDE R4, R13.reuse, 0x4, R8 ;  /* 0x000000040d047825 */ /* 0x040fe400078e0208 */
[----:B------:R-:W5:Y:S04]  /*0320*/  LDG.E R8, desc[UR8][R8.64] ;  /* 0x0000000808087981 */ /* 0x000f68000c1e1900 */
[----:B------:R-:W5:Y:S01]  /*0330*/  LDG.E R9, desc[UR8][R2.64+0x8] ;  /* 0x0000080802097981 */ /* 0x000f62000c1e1900 */
[----:B----4-:R-:W-:Y:S01]  /*0340*/  FFMA R28, R10, R28, R29 ;  /* 0x0000001c0a1c7223 */ /* 0x010fe2000000001d */
[----:B------:R-:W-:Y:S02]  /*0350*/  IMAD.WIDE R10, R13, 0x4, R4 ;  /* 0x000000040d0a7825 */ /* 0x000fe400078e0204 */
[----:B------:R-:W5:Y:S02]  /*0360*/  LDG.E R29, desc[UR8][R2.64+-0x4] ;  /* 0xfffffc08021d7981 */ /* 0x000f64000c1e1900 */
[----:B--2---:R-:W-:-:S02]  /*0370*/  FFMA R26, R25, R26, R28 ;  /* 0x0000001a191a7223 */ /* 0x004fc4000000001c */
[----:B------:R-:W2:Y:S01]  /*0380*/  LDG.E R4, desc[UR8][R4.64] ;  /* 0x0000000804047981 */ /* 0x000ea2000c1e1900 */
[----:B------:R-:W-:-:S03]  /*0390*/  IMAD.WIDE R22, R13, 0x4, R10 ;  /* 0x000000040d167825 */ /* 0x000fc600078e020a */
[----:B------:R-:W2:Y:S04]  /*03a0*/  LDG.E R25, desc[UR8][R2.64] ;  /* 0x0000000802197981 */ /* 0x000ea8000c1e1900 */
[----:B------:R-:W4:Y:S01]  /*03b0*/  LDG.E R10, desc[UR8][R10.64] ;  /* 0x000000080a0a7981 */ /* 0x000f22000c1e1900 */
[----:B0-----:R-:W-:-:S03]  /*03c0*/  IMAD.WIDE R6, R13, 0x4, R22 ;  /* 0x000000040d067825 */ /* 0x001fc600078e0216 */
[----:B------:R-:W4:Y:S04]  /*03d0*/  LDG.E R5, desc[UR8][R2.64+0x4] ;  /* 0x0000040802057981 */ /* 0x000f28000c1e1900 */
[----:B------:R-:W4:Y:S04]  /*03e0*/  LDG.E R28, desc[UR8][R22.64] ;  /* 0x00000008161c7981 */ /* 0x000f28000c1e1900 */
[----:B------:R-:W4:Y:S04]  /*03f0*/  LDG.E R11, desc[UR8][R2.64+0xc] ;  /* 0x00000c08020b7981 */ /* 0x000f28000c1e1900 */
[----:B------:R-:W4:Y:S01]  /*0400*/  LDG.E R6, desc[UR8][R6.64] ;  /* 0x0000000806067981 */ /* 0x000f22000c1e1900 */
[----:B---3--:R-:W-:Y:S01]  /*0410*/  FFMA R24, R27, R24, R26 ;  /* 0x000000181b187223 */ /* 0x008fe2000000001a */
[----:B------:R-:W-:-:S04]  /*0420*/  IADD3 R20, PT, PT, R20, 0x8, RZ ;  /* 0x0000000814147810 */ /* 0x000fc80007ffe0ff */
[----:B------:R-:W-:Y:S02]  /*0430*/  ISETP.NE.AND P1, PT, R20, RZ, PT ;  /* 0x000000ff1400720c */ /* 0x000fe40003f25270 */
[----:B------:R-:W-:Y:S02]  /*0440*/  LEA R18, R13, R18, 0x3 ;  /* 0x000000120d127211 */ /* 0x000fe400078e18ff */
[----:B------:R-:W-:Y:S01]  /*0450*/  IADD3 R14, PT, PT, R14, 0x8, RZ ;  /* 0x000000080e0e7810 */ /* 0x000fe20007ffe0ff */
[----:B-----5:R-:W-:-:S04]  /*0460*/  FFMA R8, R29, R8, R24 ;  /* 0x000000081d087223 */ /* 0x020fc80000000018 */
[----:B--2---:R-:W-:-:S04]  /*0470*/  FFMA R4, R25, R4, R8 ;  /* 0x0000000419047223 */ /* 0x004fc80000000008 */
[----:B----4-:R-:W-:-:S04]  /*0480*/  FFMA R4, R5, R10, R4 ;  /* 0x0000000a05047223 */ /* 0x010fc80000000004 */
[----:B------:R-:W-:-:S04]  /*0490*/  FFMA R4, R9, R28, R4 ;  /* 0x0000001c09047223 */ /* 0x000fc80000000004 */
[----:B------:R-:W-:Y:S01]  /*04a0*/  FFMA R29, R11, R6, R4 ;  /* 0x000000060b1d7223 */ /* 0x000fe20000000004 */
[----:B------:R-:W-:Y:S06]  /*04b0*/  @P1 BRA `(.L_x_1) ;  /* 0xfffffffc005c1947 */ /* 0x000fec000383ffff */
.L_x_0:
[----:B------:R-:W-:Y:S05]  /*04c0*/  @!P0 BRA `(.L_x_2) ;  /* 0x0000000000e08947 */ /* 0x000fea0003800000 */
[----:B------:R-:W-:Y:S02]  /*04d0*/  ISETP.GE.U32.AND P0, PT, R21, 0x4, PT ;  /* 0x000000041500780c */ /* 0x000fe40003f06070 */
[----:B------:R-:W-:-:S04]  /*04e0*/  LOP3.LUT R14, R0, 0x3, RZ, 0xc0, !PT ;  /* 0x00000003000e7812 */ /* 0x000fc800078ec0ff */
[----:B------:R-:W-:-:S07]  /*04f0*/  ISETP.NE.AND P1, PT, R14, RZ, PT ;  /* 0x000000ff0e00720c */ /* 0x000fce0003f25270 */
[----:B------:R-:W-:Y:S06]  /*0500*/  @!P0 BRA `(.L_x_3) ;  /* 0x00000000005c8947 */ /* 0x000fec0003800000 */
[----:B------:R-:W0:Y:S01]  /*0510*/  LDC.64 R4, c[0x0][0x388] ;  /* 0x0000e200ff047b82 */ /* 0x000e220000000a00 */
[----:B------:R-:W-:Y:S01]  /*0520*/  IMAD R6, R15, R0, R16 ;  /* 0x000000000f067224 */ /* 0x000fe200078e0210 */
[----:B------:R-:W-:-:S03]  /*0530*/  IADD3 R7, PT, PT, R19, R16, RZ ;  /* 0x0000001013077210 */ /* 0x000fc60007ffe0ff */
[----:B------:R-:W-:-:S03]  /*0540*/  IMAD R9, R6, R13, R12 ;  /* 0x0000000d06097224 */ /* 0x000fc600078e020c */
[----:B------:R-:W1:Y:S01]  /*0550*/  LDC.64 R2, c[0x0][0x380] ;  /* 0x0000e000ff027b82 */ /* 0x000e620000000a00 */
[----:B0-----:R-:W-:-:S04]  /*0560*/  IMAD.WIDE R4, R9, 0x4, R4 ;  /* 0x0000000409047825 */ /* 0x001fc800078e0204 */
[----:B-1----:R-:W-:-:S04]  /*0570*/  IMAD.WIDE R2, R7, 0x4, R2 ;  /* 0x0000000407027825 */ /* 0x002fc800078e0202 */
[C---:B------:R-:W-:Y:S01]  /*0580*/  IMAD.WIDE R6, R13.reuse, 0x4, R4 ;  /* 0x000000040d067825 */ /* 0x040fe200078e0204 */
[----:B------:R-:W2:Y:S04]  /*0590*/  LDG.E R18, desc[UR8][R2.64] ;  /* 0x0000000802127981 */ /* 0x000ea8000c1e1900 */
[----:B------:R-:W2:Y:S01]  /*05a0*/  LDG.E R4, desc[UR8][R4.64] ;  /* 0x0000000804047981 */ /* 0x000ea2000c1e1900 */
[----:B------:R-:W-:-:S03]  /*05b0*/  IMAD.WIDE R8, R13, 0x4, R6 ;  /* 0x000000040d087825 */ /* 0x000fc600078e0206 */
[----:B------:R-:W3:Y:S04]  /*05c0*/  LDG.E R6, desc[UR8][R6.64] ;  /* 0x0000000806067981 */ /* 0x000ee8000c1e1900 */
[----:B------:R-:W3:Y:S01]  /*05d0*/  LDG.E R21, desc[UR8][R2.64+0x4] ;  /* 0x0000040802157981 */ /* 0x000ee2000c1e1900 */
[----:B------:R-:W-:-:S03]  /*05e0*/  IMAD.WIDE R10, R13, 0x4, R8 ;  /* 0x000000040d0a7825 */ /* 0x000fc600078e0208 */
[----:B------:R-:W4:Y:S04]  /*05f0*/  LDG.E R20, desc[UR8][R8.64] ;  /* 0x0000000808147981 */ /* 0x000f28000c1e1900 */
[----:B------:R-:W4:Y:S04]  /*0600*/  LDG.E R23, desc[UR8][R2.64+0x8] ;  /* 0x0000080802177981 */ /* 0x000f28000c1e1900 */
[----:B------:R-:W5:Y:S04]  /*0610*/  LDG.E R25, desc[UR8][R2.64+0xc] ;  /* 0x00000c0802197981 */ /* 0x000f68000c1e1900 */
[----:B------:R-:W5:Y:S01]  /*0620*/  LDG.E R10, desc[UR8][R10.64] ;  /* 0x000000080a0a7981 */ /* 0x000f62000c1e1900 */
[----:B------:R-:W-:Y:S01]  /*0630*/  IADD3 R16, PT, PT, R16, 0x4, RZ ;  /* 0x0000000410107810 */ /* 0x000fe20007ffe0ff */
[----:B--2---:R-:W-:-:S04]  /*0640*/  FFMA R18, R18, R4, R29 ;  /* 0x0000000412127223 */ /* 0x004fc8000000001d */
[----:B---3--:R-:W-:-:S04]  /*0650*/  FFMA R18, R21, R6, R18 ;  /* 0x0000000615127223 */ /* 0x008fc80000000012 */
[----:B----4-:R-:W-:-:S04]  /*0660*/  FFMA R18, R23, R20, R18 ;  /* 0x0000001417127223 */ /* 0x010fc80000000012 */
[----:B-----5:R-:W-:-:S07]  /*0670*/  FFMA R29, R25, R10, R18 ;  /* 0x0000000a191d7223 */ /* 0x020fce0000000012 */
.L_x_3:
[----:B------:R-:W-:Y:S05]  /*0680*/  @!P1 BRA `(.L_x_2) ;  /* 0x0000000000709947 */ /* 0x000fea0003800000 */
[----:B------:R-:W0:Y:S01]  /*0690*/  LDC.64 R8, c[0x0][0x388] ;  /* 0x0000e200ff087b82 */ /* 0x000e220000000a00 */
[----:B------:R-:W-:Y:S02]  /*06a0*/  ISETP.NE.AND P0, PT, R14, 0x1, PT ;  /* 0x000000010e00780c */ /* 0x000fe40003f05270 */
[----:B------:R-:W-:-:S04]  /*06b0*/  LOP3.LUT R2, R0, 0x1, RZ, 0xc0, !PT ;  /* 0x0000000100027812 */ /* 0x000fc800078ec0ff */
[----:B------:R-:W-:Y:S01]  /*06c0*/  ISETP.NE.U32.AND P1, PT, R2, 0x1, PT ;  /* 0x000000010200780c */ /* 0x000fe20003f25070 */
[----:B------:R-:W1:Y:S06]  /*06d0*/  LDC.64 R6, c[0x0][0x380] ;  /* 0x0000e000ff067b82 */ /* 0x000e6c0000000a00 */
[----:B------:R-:W-:Y:S01]  /*06e0*/  @P0 IMAD R10, R15, R0, R16 ;  /* 0x000000000f0a0224 */ /* 0x000fe200078e0210 */
[----:B------:R-:W-:Y:S01]  /*06f0*/  @P0 IADD3 R11, PT, PT, R19, R16, RZ ;  /* 0x00000010130b0210 */ /* 0x000fe20007ffe0ff */
[----:B------:R-:W2:Y:S01]  /*0700*/  LDC.64 R2, c[0x0][0x380] ;  /* 0x0000e000ff027b82 */ /* 0x000ea20000000a00 */
[----:B------:R-:W-:Y:S01]  /*0710*/  @P0 IADD3 R16, PT, PT, R16, 0x2, RZ ;  /* 0x0000000210100810 */ /* 0x000fe20007ffe0ff */
[----:B------:R-:W-:-:S03]  /*0720*/  @P0 IMAD R21, R10, R13, R12 ;  /* 0x0000000d0a150224 */ /* 0x000fc600078e020c */
[----:B------:R-:W-:Y:S01]  /*0730*/  @!P1 IADD3 R19, PT, PT, R19, R16, RZ ;  /* 0x0000001013139210 */ /* 0x000fe20007ffe0ff */
[----:B------:R-:W-:Y:S02]  /*0740*/  @!P1 IMAD R0, R15, R0, R16 ;  /* 0x000000000f009224 */ /* 0x000fe400078e0210 */
[----:B------:R-:W3:Y:S01]  /*0750*/  LDC.64 R4, c[0x0][0x388] ;  /* 0x0000e200ff047b82 */ /* 0x000ee20000000a00 */
[----:B0-----:R-:W-:-:S04]  /*0760*/  @P0 IMAD.WIDE R8, R21, 0x4, R8 ;  /* 0x0000000415080825 */ /* 0x001fc800078e0208 */
[----:B------:R-:W-:Y:S01]  /*0770*/  @!P1 IMAD R15, R0, R13, R12 ;  /* 0x0000000d000f9224 */ /* 0x000fe200078e020c */
[----:B------:R-:W4:Y:S01]  /*0780*/  @P0 LDG.E R14, desc[UR8][R8.64] ;  /* 0x00000008080e0981 */ /* 0x000f22000c1e1900 */
[----:B-1----:R-:W-:-:S04]  /*0790*/  @P0 IMAD.WIDE R6, R11, 0x4, R6 ;  /* 0x000000040b060825 */ /* 0x002fc800078e0206 */
[----:B------:R-:W-:Y:S01]  /*07a0*/  @P0 IMAD.WIDE R10, R13, 0x4, R8 ;  /* 0x000000040d0a0825 */ /* 0x000fe200078e0208 */
[----:B------:R-:W4:Y:S03]  /*07b0*/  @P0 LDG.E R0, desc[UR8][R6.64] ;  /* 0x0000000806000981 */ /* 0x000f26000c1e1900 */
[----:B--2---:R-:W-:Y:S01]  /*07c0*/  @!P1 IMAD.WIDE R2, R19, 0x4, R2 ;  /* 0x0000000413029825 */ /* 0x004fe200078e0202 */
[----:B------:R-:W2:Y:S04]  /*07d0*/  @P0 LDG.E R21, desc[UR8][R6.64+0x4] ;  /* 0x0000040806150981 */ /* 0x000ea8000c1e1900 */
[----:B------:R-:W2:Y:S01]  /*07e0*/  @P0 LDG.E R10, desc[UR8][R10.64] ;  /* 0x000000080a0a0981 */ /* 0x000ea2000c1e1900 */
[----:B---3--:R-:W-:-:S03]  /*07f0*/  @!P1 IMAD.WIDE R4, R15, 0x4, R4 ;  /* 0x000000040f049825 */ /* 0x008fc600078e0204 */
[----:B------:R-:W3:Y:S04]  /*0800*/  @!P1 LDG.E R2, desc[UR8][R2.64] ;  /* 0x0000000802029981 */ /* 0x000ee8000c1e1900 */
[----:B------:R-:W3:Y:S01]  /*0810*/  @!P1 LDG.E R4, desc[UR8][R4.64] ;  /* 0x0000000804049981 */ /* 0x000ee2000c1e1900 */
[----:B----4-:R-:W-:-:S04]  /*0820*/  @P0 FFMA R0, R0, R14, R29 ;  /* 0x0000000e00000223 */ /* 0x010fc8000000001d */
[----:B--2---:R-:W-:-:S04]  /*0830*/  @P0 FFMA R29, R21, R10, R0 ;  /* 0x0000000a151d0223 */ /* 0x004fc80000000000 */
[----:B---3--:R-:W-:-:S07]  /*0840*/  @!P1 FFMA R29, R2, R4, R29 ;  /* 0x00000004021d9223 */ /* 0x008fce000000001d */
.L_x_2:
[----:B------:R-:W0:Y:S01]  /*0850*/  LDC.64 R2, c[0x0][0x390] ;  /* 0x0000e400ff027b82 */ /* 0x000e220000000a00 */
[----:B------:R-:W-:-:S04]  /*0860*/  IMAD R13, R17, R13, R12 ;  /* 0x0000000d110d7224 */ /* 0x000fc800078e020c */
[----:B0-----:R-:W-:-:S05]  /*0870*/  IMAD.WIDE R2, R13, 0x4, R2 ;  /* 0x000000040d027825 */ /* 0x001fca00078e0202 */
[----:B------:R-:W-:Y:S01]  /*0880*/  STG.E desc[UR8][R2.64], R29 ;  /* 0x0000001d02007986 */ /* 0x000fe2000c101908 */
[----:B------:R-:W-:Y:S05]  /*0890*/  EXIT ;  /* 0x000000000000794d */ /* 0x000fea0003800000 */
.L_x_4:
[----:B------:R-:W-:-:S00]  /*08a0*/  BRA `(.L_x_4) ;  /* 0xfffffffc00fc7947 */ /* 0x000fc0000383ffff */
[----:B------:R-:W-:-:S00]  /*08b0*/  NOP ;  /* 0x0000000000007918 */ /* 0x000fc00000000000 */
        /* <DEDUP_REMOVED lines=12> */
.L_x_99:


//--------------------- .text._Z12applySoftmaxPfii --------------------------
	.section	.text._Z12applySoftmaxPfii,"ax",@progbits
	.align	128
        .global         _Z12applySoftmaxPfii
        .type           _Z12applySoftmaxPfii,@function
        .size           _Z12applySoftmaxPfii,(.L_x_98 - _Z12applySoftmaxPfii)
        .other          _Z12applySoftmaxPfii,@"STO_CUDA_ENTRY STV_DEFAULT"
_Z12applySoftmaxPfii:
.text._Z12applySoftmaxPfii:
[----:B------:R-:W-:Y:S01]  /*0000*/  LDC R1, c[0x0][0x37c] ;  /* 0x0000df00ff017b82 */ /* 0x000fe20000000800 */
[----:B------:R-:W0:Y:S07]  /*0010*/  S2R R3, SR_TID.Y ;  /* 0x0000000000037919 */ /* 0x000e2e0000002200 */
[----:B------:R-:W0:Y:S01]  /*0020*/  S2UR UR4, SR_CTAID.Y ;  /* 0x00000000000479c3 */ /* 0x000e220000002600 */
[----:B------:R-:W1:Y:S07]  /*0030*/  LDCU UR5, c[0x0][0x38c] ;  /* 0x00007180ff0577ac */ /* 0x000e6e0008000800 */
[----:B------:R-:W0:Y:S02]  /*0040*/  LDC R0, c[0x0][0x364] ;  /* 0x0000d900ff007b82 */ /* 0x000e240000000800 */
[----:B0-----:R-:W-:-:S05]  /*0050*/  IMAD R0, R0, UR4, R3 ;  /* 0x0000000400007c24 */ /* 0x001fca000f8e0203 */
[----:B-1----:R-:W-:-:S13]  /*0060*/  ISETP.GE.AND P0, PT, R0, UR5, PT ;  /* 0x0000000500007c0c */ /* 0x002fda000bf06270 */
[----:B------:R-:W-:Y:S05]  /*0070*/  @P0 EXIT ;  /* 0x000000000000094d */ /* 0x000fea0003800000 */
[----:B------:R-:W0:Y:S01]  /*0080*/  S2R R3, SR_CTAID.Z ;  /* 0x0000000000037919 */ /* 0x000e220000002700 */
[----:B------:R-:W1:Y:S01]  /*0090*/  LDCU.64 UR8, c[0x0][0x380] ;  /* 0x00007000ff0877ac */ /* 0x000e620008000a00 */
[----:B------:R-:W-:Y:S01]  /*00a0*/  UISETP.GE.U32.AND UP0, UPT, UR5, 0x10, UPT ;  /* 0x000000100500788c */ /* 0x000fe2000bf06070 */
[----:B------:R-:W-:Y:S01]  /*00b0*/  UMOV UR6, 0x20 ;  /* 0x0000002000067882 */ /* 0x000fe20000000000 */
[----:B------:R-:W-:Y:S01]  /*00c0*/  UMOV UR7, 0x0 ;  /* 0x0000000000077882 */ /* 0x000fe20000000000 */
[----:B------:R-:W-:Y:S01]  /*00d0*/  ULOP3.LUT UR10, UR5, 0xf, URZ, 0xc0, !UPT ;  /* 0x0000000f050a7892 */ /* 0x000fe2000f8ec0ff */
[----:B------:R-:W-:Y:S01]  /*00e0*/  UMOV UR4, URZ ;  /* 0x000000ff00047c82 */ /* 0x000fe20008000000 */
[----:B------:R-:W2:Y:S01]  /*00f0*/  LDCU.64 UR12, c[0x0][0x358] ;  /* 0x00006b00ff0c77ac */ /* 0x000ea20008000a00 */
[----:B-1----:R-:W-:Y:S01]  /*0100*/  UIMAD.WIDE.U32 UR6, UR8, 0x1, UR6 ;  /* 0x00000001080678a5 */ /* 0x002fe2000f8e0006 */
[----:B0-----:R-:W-:Y:S02]  /*0110*/  IMAD R2, R3, UR5, R0 ;  /* 0x0000000503027c24 */ /* 0x001fe4000f8e0200 */
[----:B------:R-:W-:-:S02]  /*0120*/  HFMA2 R0, -RZ, RZ, -25.71875, 3664 ;  /* 0xce6e6b28ff007431 */ /* 0x000fc400000001ff */
[----:B------:R-:W-:Y:S01]  /*0130*/  IMAD R2, R2, UR5, RZ ;  /* 0x0000000502027c24 */ /* 0x000fe2000f8e02ff */
[----:B--2---:R-:W-:Y:S06]  /*0140*/  BRA.U !UP0, `(.L_x_5) ;  /* 0x0000000108987547 */ /* 0x004fec000b800000 */
[----:B------:R-:W-:Y:S01]  /*0150*/  ULOP3.LUT UR4, UR5, 0x7ffffff0, URZ, 0xc0, !UPT ;  /* 0x7ffffff005047892 */ /* 0x000fe2000f8ec0ff */
[----:B------:R-:W-:Y:S01]  /*0160*/  MOV R0, 0xce6e6b28 ;  /* 0xce6e6b2800007802 */ /* 0x000fe20000000f00 */
[----:B------:R-:W-:Y:S01]  /*0170*/  UIADD3 UR5, UPT, UPT, UR7, UR9, URZ ;  /* 0x0000000907057290 */ /* 0x000fe2000fffe0ff */
[----:B------:R-:W-:Y:S01]  /*0180*/  MOV R3, R2 ;  /* 0x0000000200037202 */ /* 0x000fe20000000f00 */
[----:B------:R-:W-:-:S12]  /*0190*/  UIADD3 UR8, UPT, UPT, -UR4, URZ, URZ ;  /* 0x000000ff04087290 */ /* 0x000fd8000fffe1ff */
.L_x_6:
[----:B------:R-:W-:Y:S02]  /*01a0*/  MOV R6, UR6 ;  /* 0x0000000600067c02 */ /* 0x000fe40008000f00 */
[----:B------:R-:W-:Y:S02]  /*01b0*/  MOV R5, UR5 ;  /* 0x0000000500057c02 */ /* 0x000fe40008000f00 */
[----:B------:R-:W-:Y:S02]  /*01c0*/  MOV R4, R6 ;  /* 0x0000000600047202 */ /* 0x000fe40000000f00 */
[----:B------:R-:W-:-:S03]  /*01d0*/  MOV R7, UR7 ;  /* 0x0000000700077c02 */ /* 0x000fc60008000f00 */
[----:B------:R-:W-:-:S05]  /*01e0*/  IMAD.WIDE R4, R3, 0x4, R4 ;  /* 0x0000000403047825 */ /* 0x000fca00078e0204 */
[----:B------:R-:W2:Y:S04]  /*01f0*/  LDG.E R7, desc[UR12][R4.64+-0x20] ;  /* 0xffffe00c04077981 */ /* 0x000ea8000c1e1900 */
[----:B------:R-:W2:Y:S04]  /*0200*/  LDG.E R6, desc[UR12][R4.64+-0x1c] ;  /* 0xffffe40c04067981 */ /* 0x000ea8000c1e1900 */
[----:B------:R-:W3:Y:S04]  /*0210*/  LDG.E R9, desc[UR12][R4.64+-0x18] ;  /* 0xffffe80c04097981 */ /* 0x000ee8000c1e1900 */
[----:B------:R-:W3:Y:S04]  /*0220*/  LDG.E R8, desc[UR12][R4.64+-0x14] ;  /* 0xffffec0c04087981 */ /* 0x000ee8000c1e1900 */
[----:B------:R-:W4:Y:S04]  /*0230*/  LDG.E R11, desc[UR12][R4.64+-0x10] ;  /* 0xfffff00c040b7981 */ /* 0x000f28000c1e1900 */
[----:B------:R-:W4:Y:S04]  /*0240*/  LDG.E R10, desc[UR12][R4.64+-0xc] ;  /* 0xfffff40c040a7981 */ /* 0x000f28000c1e1900 */
[----:B------:R-:W5:Y:S04]  /*0250*/  LDG.E R13, desc[UR12][R4.64+-0x8] ;  /* 0xfffff80c040d7981 */ /* 0x000f68000c1e1900 */
        /* <DEDUP_REMOVED lines=8> */
[----:B------:R-:W5:Y:S01]  /*02e0*/  LDG.E R20, desc[UR12][R4.64+0x1c] ;  /* 0x00001c0c04147981 */ /* 0x000f62000c1e1900 */
[----:B------:R-:W-:Y:S01]  /*02f0*/  UIADD3 UR8, UPT, UPT, UR8, 0x10, URZ ;  /* 0x0000001008087890 */ /* 0x000fe2000fffe0ff */
[----:B------:R-:W-:-:S03]  /*0300*/  IADD3 R3, PT, PT, R3, 0x10, RZ ;  /* 0x0000001003037810 */ /* 0x000fc60007ffe0ff */
[----:B------:R-:W-:Y:S01]  /*0310*/  UISETP.NE.AND UP0, UPT, UR8, URZ, UPT ;  /* 0x000000ff0800728c */ /* 0x000fe2000bf05270 */
[----:B--2---:R-:W-:-:S04]  /*0320*/  FMNMX3 R6, R0, R7, R6, !PT ;  /* 0x0000000700067276 */ /* 0x004fc80007800006 */
[----:B---3--:R-:W-:-:S04]  /*0330*/  FMNMX3 R6, R6, R9, R8, !PT ;  /* 0x0000000906067276 */ /* 0x008fc80007800008 */
[----:B----4-:R-:W-:-:S04]  /*0340*/  FMNMX3 R6, R6, R11, R10, !PT ;  /* 0x0000000b06067276 */ /* 0x010fc8000780000a */
[----:B-----5:R-:W-:-:S04]  /*0350*/  FMNMX3 R6, R6, R13, R12, !PT ;  /* 0x0000000d06067276 */ /* 0x020fc8000780000c */
[----:B------:R-:W-:-:S04]  /*0360*/  FMNMX3 R6, R6, R15, R14, !PT ;  /* 0x0000000f06067276 */ /* 0x000fc8000780000e */
[----:B------:R-:W-:-:S04]  /*0370*/  FMNMX3 R6, R6, R17, R16, !PT ;  /* 0x0000001106067276 */ /* 0x000fc80007800010 */
[----:B------:R-:W-:-:S04]  /*0380*/  FMNMX3 R6, R6, R19, R18, !PT ;  /* 0x0000001306067276 */ /* 0x000fc80007800012 */
[----:B------:R-:W-:Y:S01]  /*0390*/  FMNMX3 R0, R6, R21, R20, !PT ;  /* 0x0000001506007276 */ /* 0x000fe20007800014 */
[----:B------:R-:W-:Y:S06]  /*03a0*/  BRA.U UP0, `(.L_x_6) ;  /* 0xfffffffd007c7547 */ /* 0x000fec000b83ffff */
.L_x_5:
[----:B------:R-:W-:-:S09]  /*03b0*/  UISETP.NE.AND UP0, UPT, UR10, URZ, UPT ;  /* 0x000000ff0a00728c */ /* 0x000fd2000bf05270 */
[----:B------:R-:W-:Y:S05]  /*03c0*/  BRA.U !UP0, `(.L_x_7) ;  /* 0x0000000108bc7547 */ /* 0x000fea000b800000 */
[----:B------:R-:W0:Y:S01]  /*03d0*/  LDCU UR5, c[0x0][0x38c] ;  /* 0x00007180ff0577ac */ /* 0x000e220008000800 */
[----:B------:R-:W-:Y:S02]  /*03e0*/  UISETP.GE.U32.AND UP0, UPT, UR10, 0x8, UPT ;  /* 0x000000080a00788c */ /* 0x000fe4000bf06070 */
[----:B0-----:R-:W-:-:S04]  /*03f0*/  ULOP3.LUT UR6, UR5, 0x7, URZ, 0xc0, !UPT ;  /* 0x0000000705067892 */ /* 0x001fc8000f8ec0ff */
[----:B------:R-:W-:-:S03]  /*0400*/  UISETP.NE.AND UP1, UPT, UR6, URZ, UPT ;  /* 0x000000ff0600728c */ /* 0x000fc6000bf25270 */
[----:B------:R-:W-:Y:S08]  /*0410*/  BRA.U !UP0, `(.L_x_8) ;  /* 0x0000000108407547 */ /* 0x000ff0000b800000 */
[----:B------:R-:W0:Y:S01]  /*0420*/  LDC.64 R4, c[0x0][0x380] ;  /* 0x0000e000ff047b82 */ /* 0x000e220000000a00 */
[----:B------:R-:W-:-:S05]  /*0430*/  IADD3 R3, PT, PT, R2, UR4, RZ ;  /* 0x0000000402037c10 */ /* 0x000fca000fffe0ff */
[----:B0-----:R-:W-:-:S05]  /*0440*/  IMAD.WIDE R4, R3, 0x4, R4 ;  /* 0x0000000403047825 */ /* 0x001fca00078e0204 */
[----:B------:R-:W2:Y:S04]  /*0450*/  LDG.E R3, desc[UR12][R4.64] ;  /* 0x0000000c04037981 */ /* 0x000ea8000c1e1900 */
[----:B------:R-:W2:Y:S04]  /*0460*/  LDG.E R6, desc[UR12][R4.64+0x4] ;  /* 0x0000040c04067981 */ /* 0x000ea8000c1e1900 */
[----:B------:R-:W3:Y:S04]  /*0470*/  LDG.E R8, desc[UR12][R4.64+0x8] ;  /* 0x0000080c04087981 */ /* 0x000ee8000c1e1900 */
[----:B------:R-:W3:Y:S04]  /*0480*/  LDG.E R7, desc[UR12][R4.64+0xc] ;  /* 0x00000c0c04077981 */ /* 0x000ee8000c1e1900 */
[----:B------:R-:W4:Y:S04]  /*0490*/  LDG.E R10, desc[UR12][R4.64+0x10] ;  /* 0x0000100c040a7981 */ /* 0x000f28000c1e1900 */
[----:B------:R-:W4:Y:S04]  /*04a0*/  LDG.E R9, desc[UR12][R4.64+0x14] ;  /* 0x0000140c04097981 */ /* 0x000f28000c1e1900 */
[----:B------:R-:W5:Y:S04]  /*04b0*/  LDG.E R12, desc[UR12][R4.64+0x18] ;  /* 0x0000180c040c7981 */ /* 0x000f68000c1e1900 */
[----:B------:R-:W5:Y:S01]  /*04c0*/  LDG.E R11, desc[UR12][R4.64+0x1c] ;  /* 0x00001c0c040b7981 */ /* 0x000f62000c1e1900 */
[----:B------:R-:W-:Y:S01]  /*04d0*/  UIADD3 UR4, UPT, UPT, UR4, 0x8, URZ ;  /* 0x0000000804047890 */ /* 0x000fe2000fffe0ff */
[----:B--2---:R-:W-:-:S04]  /*04e0*/  FMNMX3 R3, R0, R3, R6, !PT ;  /* 0x0000000300037276 */ /* 0x004fc80007800006 */
[----:B---3--:R-:W-:-:S04]  /*04f0*/  FMNMX3 R3, R3, R8, R7, !PT ;  /* 0x0000000803037276 */ /* 0x008fc80007800007 */
[----:B----4-:R-:W-:-:S04]  /*0500*/  FMNMX3 R3, R3, R10, R9, !PT ;  /* 0x0000000a03037276 */ /* 0x010fc80007800009 */
[----:B-----5:R-:W-:-:S07]  /*0510*/  FMNMX3 R0, R3, R12, R11, !PT ;  /* 0x0000000c03007276 */ /* 0x020fce000780000b */
.L_x_8:
[----:B------:R-:W-:Y:S05]  /*0520*/  BRA.U !UP1, `(.L_x_7) ;  /* 0x0000000109647547 */ /* 0x000fea000b800000 */
[----:B------:R-:W-:Y:S02]  /*0530*/  UISETP.GE.U32.AND UP0, UPT, UR6, 0x4, UPT ;  /* 0x000000040600788c */ /* 0x000fe4000bf06070 */
[----:B------:R-:W-:-:S04]  /*0540*/  ULOP3.LUT UR5, UR5, 0x3, URZ, 0xc0, !UPT ;  /* 0x0000000305057892 */ /* 0x000fc8000f8ec0ff */
        /* <DEDUP_REMOVED lines=8> */
[----:B------:R-:W3:Y:S01]  /*05d0*/  LDG.E R8, desc[UR12][R4.64+0xc] ;  /* 0x00000c0c04087981 */ /* 0x000ee2000c1e1900 */
[----:B------:R-:W-:Y:S01]  /*05e0*/  UIADD3 UR4, UPT, UPT, UR4, 0x4, URZ ;  /* 0x0000000404047890 */ /* 0x000fe2000fffe0ff */
[----:B--2---:R-:W-:-:S04]  /*05f0*/  FMNMX3 R0, R0, R3, R6, !PT ;  /* 0x0000000300007276 */ /* 0x004fc80007800006 */
[----:B---3--:R-:W-:-:S07]  /*0600*/  FMNMX3 R0, R0, R7, R8, !PT ;  /* 0x0000000700007276 */ /* 0x008fce0007800008 */
.L_x_9:
[----:B------:R-:W-:Y:S05]  /*0610*/  BRA.U !UP1, `(.L_x_7) ;  /* 0x0000000109287547 */ /* 0x000fea000b800000 */
[----:B------:R-:W0:Y:S01]  /*0620*/  LDC.64 R6, c[0x0][0x380] ;  /* 0x0000e000ff067b82 */ /* 0x000e220000000a00 */
[----:B------:R-:W-:Y:S01]  /*0630*/  IADD3 R3, PT, PT, R2, UR4, RZ ;  /* 0x0000000402037c10 */ /* 0x000fe2000fffe0ff */
[----:B------:R-:W-:-:S12]  /*0640*/  UIADD3 UR5, UPT, UPT, -UR5, URZ, URZ ;  /* 0x000000ff05057290 */ /* 0x000fd8000fffe1ff */
.L_x_10:
[----:B0-----:R-:W-:-:S06]  /*0650*/  IMAD.WIDE R4, R3, 0x4, R6 ;  /* 0x0000000403047825 */ /* 0x001fcc00078e0206 */
[----:B------:R-:W2:Y:S01]  /*0660*/  LDG.E R5, desc[UR12][R4.64] ;  /* 0x0000000c04057981 */ /* 0x000ea2000c1e1900 */
[----:B------:R-:W-:Y:S01]  /*0670*/  UIADD3 UR5, UPT, UPT, UR5, 0x1, URZ ;  /* 0x0000000105057890 */ /* 0x000fe2000fffe0ff */
[----:B------:R-:W-:-:S03]  /*0680*/  IADD3 R3, PT, PT, R3, 0x1, RZ ;  /* 0x0000000103037810 */ /* 0x000fc60007ffe0ff */
[----:B------:R-:W-:Y:S01]  /*0690*/  UISETP.NE.AND UP0, UPT, UR5, URZ, UPT ;  /* 0x000000ff0500728c */ /* 0x000fe2000bf05270 */
[----:B--2---:R-:W-:-:S08]  /*06a0*/  FMNMX R0, R5, R0, !PT ;  /* 0x0000000005007209 */ /* 0x004fd00007800000 */
[----:B------:R-:W-:Y:S05]  /*06b0*/  BRA.U UP0, `(.L_x_10) ;  /* 0xfffffffd00e47547 */ /* 0x000fea000b83ffff */
.L_x_7:
[----:B------:R-:W0:Y:S01]  /*06c0*/  LDCU UR5, c[0x0][0x38c] ;  /* 0x00007180ff0577ac */ /* 0x000e220008000800 */
[----:B------:R-:W-:Y:S01]  /*06d0*/  HFMA2 R3, -RZ, RZ, 0, 0 ;  /* 0x00000000ff037431 */ /* 0x000fe200000001ff */
[----:B------:R-:W-:Y:S01]  /*06e0*/  UMOV UR4, URZ ;  /* 0x000000ff00047c82 */ /* 0x000fe20008000000 */
[----:B0-----:R-:W-:Y:S02]  /*06f0*/  UISETP.GE.U32.AND UP1, UPT, UR5, 0x8, UPT ;  /* 0x000000080500788c */ /* 0x001fe4000bf26070 */
[----:B------:R-:W-:-:S04]  /*0700*/  ULOP3.LUT UR9, UR5, 0x7, URZ, 0xc0, !UPT ;  /* 0x0000000705097892 */ /* 0x000fc8000f8ec0ff */
[----:B------:R-:W-:-:S03]  /*0710*/  UISETP.NE.AND UP0, UPT, UR9, URZ, UPT ;  /* 0x000000ff0900728c */ /* 0x000fc6000bf05270 */
[----:B------:R-:W-:Y:S08]  /*0720*/  BRA.U !UP1, `(.L_x_11) ;  /* 0x0000000509c07547 */ /* 0x000ff0000b800000 */
[----:B------:R-:W0:Y:S01]  /*0730*/  LDCU.64 UR6, c[0x0][0x380] ;  /* 0x00007000ff0677ac */ /* 0x000e220008000a00 */
[----:B------:R-:W-:Y:S02]  /*0740*/  MOV R3, RZ ;  /* 0x000000ff00037202 */ /* 0x000fe40000000f00 */
[----:B------:R-:W-:Y:S01]  /*0750*/  MOV R6, R2 ;  /* 0x0000000200067202 */ /* 0x000fe20000000f00 */
[----:B------:R-:W-:-:S04]  /*0760*/  ULOP3.LUT UR4, UR5, 0x7ffffff8, URZ, 0xc0, !UPT ;  /* 0x7ffffff805047892 */ /* 0x000fc8000f8ec0ff */
[----:B------:R-:W-:Y:S02]  /*0770*/  UIADD3 UR8, UPT, UPT, -UR4, URZ, URZ ;  /* 0x000000ff04087290 */ /* 0x000fe4000fffe1ff */
[----:B0-----:R-:W-:-:S04]  /*0780*/  UIADD3 UR5, UP1, UPT, UR6, 0x10, URZ ;  /* 0x0000001006057890 */ /* 0x001fc8000ff3e0ff */
[----:B------:R-:W-:-:S12]  /*0790*/  UIADD3.X UR6, UPT, UPT, URZ, UR7, URZ, UP1, !UPT ;  /* 0x00000007ff067290 */ /* 0x000fd80008ffe4ff */
.L_x_12:
[----:B-1----:R-:W-:Y:S02]  /*07a0*/  MOV R4, UR5 ;  /* 0x0000000500047c02 */ /* 0x002fe40008000f00 */
[----:B------:R-:W-:-:S03]  /*07b0*/  MOV R5, UR6 ;  /* 0x0000000600057c02 */ /* 0x000fc60008000f00 */
[----:B------:R-:W-:-:S05]  /*07c0*/  IMAD.WIDE R4, R6, 0x4, R4 ;  /* 0x0000000406047825 */ /* 0x000fca00078e0204 */
[----:B------:R-:W2:Y:S04]  /*07d0*/  LDG.E R7, desc[UR12][R4.64+-0x10] ;  /* 0xfffff00c04077981 */ /* 0x000ea8000c1e1900 */
[----:B------:R-:W3:Y:S04]  /*07e0*/  LDG.E R9, desc[UR12][R4.64+-0xc] ;  /* 0xfffff40c04097981 */ /* 0x000ee8000c1e1900 */
[----:B------:R-:W4:Y:S04]  /*07f0*/  LDG.E R15, desc[UR12][R4.64+-0x8] ;  /* 0xfffff80c040f7981 */ /* 0x000f28000c1e1900 */
[----:B------:R-:W5:Y:S04]  /*0800*/  LDG.E R25, desc[UR12][R4.64+-0x4] ;  /* 0xfffffc0c04197981 */ /* 0x000f68000c1e1900 */
[----:B------:R-:W5:Y:S04]  /*0810*/  LDG.E R11, desc[UR12][R4.64] ;  /* 0x0000000c040b7981 */ /* 0x000f68000c1e1900 */
[----:B------:R-:W5:Y:S04]  /*0820*/  LDG.E R21, desc[UR12][R4.64+0x4] ;  /* 0x0000040c04157981 */ /* 0x000f68000c1e1900 */
[----:B------:R-:W5:Y:S04]  /*0830*/  LDG.E R19, desc[UR12][R4.64+0x8] ;  /* 0x0000080c04137981 */ /* 0x000f68000c1e1900 */
[----:B------:R-:W5:Y:S01]  /*0840*/  LDG.E R17, desc[UR12][R4.64+0xc] ;  /* 0x00000c0c04117981 */ /* 0x000f62000c1e1900 */
[----:B------:R-:W-:Y:S01]  /*0850*/  HFMA2 R14, -RZ, RZ, 3.7421875, 0 ;  /* 0x437c0000ff0e7431 */ /* 0x000fe200000001ff */
[----:B------:R-:W-:Y:S01]  /*0860*/  MOV R13, 0x3bbb989d ;  /* 0x3bbb989d000d7802 */ /* 0x000fe20000000f00 */
[----:B------:R-:W-:Y:S01]  /*0870*/  UIADD3 UR8, UPT, UPT, UR8, 0x8, URZ ;  /* 0x0000000808087890 */ /* 0x000fe2000fffe0ff */
[----:B------:R-:W-:-:S03]  /*0880*/  IADD3 R6, PT, PT, R6, 0x8, RZ ;  /* 0x0000000806067810 */ /* 0x000fc60007ffe0ff */
[----:B------:R-:W-:Y:S01]  /*0890*/  UISETP.NE.AND UP1, UPT, UR8, URZ, UPT ;  /* 0x000000ff0800728c */ /* 0x000fe2000bf25270 */
[----:B--2---:R-:W-:-:S04]  /*08a0*/  FADD R10, R7, -R0 ;  /* 0x80000000070a7221 */ /* 0x004fc80000000000 */
[----:B------:R-:W-:Y:S01]  /*08b0*/  FFMA.SAT R7, R10, R13, 0.5 ;  /* 0x3f0000000a077423 */ /* 0x000fe2000000200d */
[----:B---3--:R-:W-:-:S03]  /*08c0*/  FADD R12, R9, -R0 ;  /* 0x80000000090c7221 */ /* 0x008fc60000000000 */
[-C--:B------:R-:W-:Y:S01]  /*08d0*/  FFMA.RM R8, R7, R14.reuse, 12582913 ;  /* 0x4b40000107087423 */ /* 0x080fe2000000400e */
[-C--:B------:R-:W-:Y:S01]  /*08e0*/  FFMA.SAT R7, R12, R13.reuse, 0.5 ;  /* 0x3f0000000c077423 */ /* 0x080fe2000000200d */
[--C-:B----4-:R-:W-:Y:S02]  /*08f0*/  FADD R16, R15, -R0.reuse ;  /* 0x800000000f107221 */ /* 0x110fe40000000000 */
[----:B------:R-:W-:Y:S01]  /*0900*/  FADD R9, R8, -12583039 ;  /* 0xcb40007f08097421 */ /* 0x000fe20000000000 */
[-C--:B------:R-:W-:Y:S01]  /*0910*/  FFMA.RM R7, R7, R14.reuse, 12582913 ;  /* 0x4b40000107077423 */ /* 0x080fe2000000400e */
[-C--:B------:R-:W-:Y:S01]  /*0920*/  FFMA.SAT R23, R16, R13.reuse, 0.5 ;  /* 0x3f00000010177423 */ /* 0x080fe2000000200d */
[--C-:B-----5:R-:W-:Y:S01]  /*0930*/  FADD R18, R25, -R0.reuse ;  /* 0x8000000019127221 */ /* 0x120fe20000000000 */
[----:B------:R-:W-:Y:S01]  /*0940*/  FFMA R9, R10, 1.4426950216293334961, -R9 ;  /* 0x3fb8aa3b0a097823 */ /* 0x000fe20000000809 */
[----:B------:R-:W-:Y:S01]  /*0950*/  FADD R15, R7, -12583039 ;  /* 0xcb40007f070f7421 */ /* 0x000fe20000000000 */
[--C-:B------:R-:W-:Y:S01]  /*0960*/  FADD R20, R11, -R0.reuse ;  /* 0x800000000b147221 */ /* 0x100fe20000000000 */
[-C--:B------:R-:W-:Y:S01]  /*0970*/  FFMA.SAT R25, R18, R13.reuse, 0.5 ;  /* 0x3f00000012197423 */ /* 0x080fe2000000200d */
[----:B------:R-:W-:Y:S01]  /*0980*/  FFMA R10, R10, 1.925963033500011079e-08, R9 ;  /* 0x32a570600a0a7823 */ /* 0x000fe20000000009 */
[C---:B------:R-:W-:Y:S01]  /*0990*/  FFMA R15, R12.reuse, 1.4426950216293334961, -R15 ;  /* 0x3fb8aa3b0c0f7823 */ /* 0x040fe2000000080f */
[-C--:B------:R-:W-:Y:S01]  /*09a0*/  FFMA.RM R9, R23, R14.reuse, 12582913 ;  /* 0x4b40000117097423 */ /* 0x080fe2000000400e */
[-C--:B------:R-:W-:Y:S01]  /*09b0*/  FFMA.RM R11, R25, R14.reuse, 12582913 ;  /* 0x4b400001190b7423 */ /* 0x080fe2000000400e */
[--C-:B------:R-:W-:Y:S01]  /*09c0*/  FADD R22, R21, -R0.reuse ;  /* 0x8000000015167221 */ /* 0x100fe20000000000 */
[----:B------:R-:W-:Y:S01]  /*09d0*/  FFMA R12, R12, 1.925963033500011079e-08, R15 ;  /* 0x32a570600c0c7823 */ /* 0x000fe2000000000f */
[----:B------:R-:W-:Y:S01]  /*09e0*/  FADD R23, R9, -12583039 ;  /* 0xcb40007f09177421 */ /* 0x000fe20000000000 */
[-C--:B------:R-:W-:Y:S01]  /*09f0*/  FFMA.SAT R15, R20, R13.reuse, 0.5 ;  /* 0x3f000000140f7423 */ /* 0x080fe2000000200d */
[----:B------:R-:W-:Y:S01]  /*0a00*/  FADD R25, R11, -12583039 ;  /* 0xcb40007f0b197421 */ /* 0x000fe20000000000 */
[--C-:B------:R-:W-:Y:S01]  /*0a10*/  FADD R24, R19, -R0.reuse ;  /* 0x8000000013187221 */ /* 0x100fe20000000000 */
[----:B------:R-:W-:Y:S01]  /*0a20*/  FFMA R23, R16, 1.4426950216293334961, -R23 ;  /* 0x3fb8aa3b10177823 */ /* 0x000fe20000000817 */
[-C--:B------:R-:W-:Y:S01]  /*0a30*/  FFMA.RM R15, R15, R14.reuse, 12582913 ;  /* 0x4b4000010f0f7423 */ /* 0x080fe2000000400e */
[----:B------:R-:W-:Y:S01]  /*0a40*/  FFMA R25, R18, 1.4426950216293334961, -R25 ;  /* 0x3fb8aa3b12197823 */ /* 0x000fe20000000819 */
[----:B------:R-:W-:Y:S01]  /*0a50*/  FADD R26, R17, -R0 ;  /* 0x80000000111a7221 */ /* 0x000fe20000000000 */
[----:B------:R-:W-:Y:S01]  /*0a60*/  FFMA R16, R16, 1.925963033500011079e-08, R23 ;  /* 0x32a5706010107823 */ /* 0x000fe20000000017 */
[----:B------:R-:W-:Y:S01]  /*0a70*/  FADD R21, R15, -12583039 ;  /* 0xcb40007f0f157421 */ /* 0x000fe20000000000 */
[-C--:B------:R-:W-:Y:S01]  /*0a80*/  FFMA.SAT R23, R22, R13.reuse, 0.5 ;  /* 0x3f00000016177423 */ /* 0x080fe2000000200d */
[----:B------:R-:W0:Y:S01]  /*0a90*/  MUFU.EX2 R10, R10 ;  /* 0x0000000a000a7308 */ /* 0x000e220000000800 */
[----:B------:R-:W-:Y:S01]  /*0aa0*/  FFMA R18, R18, 1.925963033500011079e-08, R25 ;  /* 0x32a5706012127823 */ /* 0x000fe20000000019 */
[----:B------:R-:W-:Y:S01]  /*0ab0*/  FFMA R21, R20, 1.4426950216293334961, -R21 ;  /* 0x3fb8aa3b14157823 */ /* 0x000fe20000000815 */
[-C--:B------:R-:W-:Y:S01]  /*0ac0*/  FFMA.RM R19, R23, R14.reuse, 12582913 ;  /* 0x4b40000117137423 */ /* 0x080fe2000000400e */
[-C--:B------:R-:W-:Y:S01]  /*0ad0*/  FFMA.SAT R25, R24, R13.reuse, 0.5 ;  /* 0x3f00000018197423 */ /* 0x080fe2000000200d */
[----:B------:R-:W-:Y:S01]  /*0ae0*/  FFMA.SAT R27, R26, R13, 0.5 ;  /* 0x3f0000001a1b7423 */ /* 0x000fe2000000200d */
[----:B------:R-:W-:Y:S01]  /*0af0*/  FFMA R23, R20, 1.925963033500011079e-08, R21 ;  /* 0x32a5706014177823 */ /* 0x000fe20000000015 */
[----:B------:R-:W-:Y:S01]  /*0b00*/  FADD R21, R19, -12583039 ;  /* 0xcb40007f13157421 */ /* 0x000fe20000000000 */
[----:B------:R-:W1:Y:S01]  /*0b10*/  MUFU.EX2 R12, R12 ;  /* 0x0000000c000c7308 */ /* 0x000e620000000800 */
[-C--:B------:R-:W-:Y:S01]  /*0b20*/  FFMA.RM R20, R25, R14.reuse, 12582913 ;  /* 0x4b40000119147423 */ /* 0x080fe2000000400e */
[----:B------:R-:W-:Y:S01]  /*0b30*/  FFMA.RM R14, R27, R14, 12582913 ;  /* 0x4b4000011b0e7423 */ /* 0x000fe2000000400e */
[----:B------:R-:W-:Y:S01]  /*0b40*/  FFMA R21, R22, 1.4426950216293334961, -R21 ;  /* 0x3fb8aa3b16157823 */ /* 0x000fe20000000815 */
[----:B------:R-:W-:Y:S01]  /*0b50*/  SHF.L.U32 R7, R7, 0x17, RZ ;  /* 0x0000001707077819 */ /* 0x000fe200000006ff */
[----:B------:R-:W-:Y:S01]  /*0b60*/  FADD R25, R20, -12583039 ;  /* 0xcb40007f14197421 */ /* 0x000fe20000000000 */
[----:B------:R-:W-:Y:S01]  /*0b70*/  FADD R27, R14, -12583039 ;  /* 0xcb40007f0e1b7421 */ /* 0x000fe20000000000 */
[----:B------:R-:W-:Y:S01]  /*0b80*/  FFMA R13, R22, 1.925963033500011079e-08, R21 ;  /* 0x32a57060160d7823 */ /* 0x000fe20000000015 */
[----:B------:R-:W-:Y:S01]  /*0b90*/  SHF.L.U32 R21, R8, 0x17, RZ ;  /* 0x0000001708157819 */ /* 0x000fe200000006ff */
[----:B------:R-:W-:Y:S01]  /*0ba0*/  FFMA R25, R24, 1.4426950216293334961, -R25 ;  /* 0x3fb8aa3b18197823 */ /* 0x000fe20000000819 */
[----:B------:R-:W-:Y:S01]  /*0bb0*/  FFMA R27, R26, 1.4426950216293334961, -R27 ;  /* 0x3fb8aa3b1a1b7823 */ /* 0x000fe2000000081b */
[----:B------:R-:W2:Y:S01]  /*0bc0*/  MUFU.EX2 R16, R16 ;  /* 0x0000001000107308 */ /* 0x000ea20000000800 */
[----:B------:R-:W-:Y:S01]  /*0bd0*/  SHF.L.U32 R9, R9, 0x17, RZ ;  /* 0x0000001709097819 */ /* 0x000fe200000006ff */
[----:B0-----:R-:W-:Y:S01]  /*0be0*/  FMUL R10, R21, R10 ;  /* 0x0000000a150a7220 */ /* 0x001fe20000400000 */
[----:B------:R-:W-:Y:S01]  /*0bf0*/  FFMA R25, R24, 1.925963033500011079e-08, R25 ;  /* 0x32a5706018197823 */ /* 0x000fe20000000019 */
[----:B------:R-:W-:Y:S01]  /*0c00*/  FFMA R27, R26, 1.925963033500011079e-08, R27 ;  /* 0x32a570601a1b7823 */ /* 0x000fe2000000001b */
[----:B------:R-:W-:Y:S01]  /*0c10*/  SHF.L.U32 R11, R11, 0x17, RZ ;  /* 0x000000170b0b7819 */ /* 0x000fe200000006ff */
[----:B-1----:R-:W-:Y:S01]  /*0c20*/  FMUL R12, R7, R12 ;  /* 0x0000000c070c7220 */ /* 0x002fe20000400000 */
[----:B------:R-:W-:Y:S01]  /*0c30*/  FADD R7, R10, R3 ;  /* 0x000000030a077221 */ /* 0x000fe20000000000 */
[----:B------:R-:W0:Y:S01]  /*0c40*/  MUFU.EX2 R18, R18 ;  /* 0x0000001200127308 */ /* 0x000e220000000800 */
[----:B------:R-:W-:Y:S01]  /*0c50*/  SHF.L.U32 R22, R19, 0x17, RZ ;  /* 0x0000001713167819 */ /* 0x000fe200000006ff */
[----:B------:R1:W-:Y:S01]  /*0c60*/  STG.E desc[UR12][R4.64+-0x10], R10 ;  /* 0xfffff00a04007986 */ /* 0x0003e2000c10190c */
[----:B------:R-:W-:Y:S01]  /*0c70*/  SHF.L.U32 R14, R14, 0x17, RZ ;  /* 0x000000170e0e7819 */ /* 0x000fe200000006ff */
[----:B------:R-:W-:-:S02]  /*0c80*/  FADD R7, R7, R12 ;  /* 0x0000000c07077221 */ /* 0x000fc40000000000 */
[----:B------:R1:W-:Y:S02]  /*0c90*/  STG.E desc[UR12][R4.64+-0xc], R12 ;  /* 0xfffff40c04007986 */ /* 0x0003e4000c10190c */
[----:B------:R-:W3:Y:S01]  /*0ca0*/  MUFU.EX2 R17, R23 ;  /* 0x0000001700117308 */ /* 0x000ee20000000800 */
[----:B--2---:R-:W-:Y:S01]  /*0cb0*/  FMUL R9, R9, R16 ;  /* 0x0000001009097220 */ /* 0x004fe20000400000 */
[----:B------:R-:W-:Y:S02]  /*0cc0*/  SHF.L.U32 R16, R15, 0x17, RZ ;  /* 0x000000170f107819 */ /* 0x000fe400000006ff */
[----:B------:R-:W-:Y:S01]  /*0cd0*/  SHF.L.U32 R15, R20, 0x17, RZ ;  /* 0x00000017140f7819 */ /* 0x000fe200000006ff */
[----:B------:R-:W-:Y:S01]  /*0ce0*/  FADD R7, R7, R9 ;  /* 0x0000000907077221 */ /* 0x000fe20000000000 */
[----:B------:R1:W-:Y:S02]  /*0cf0*/  STG.E desc[UR12][R4.64+-0x8], R9 ;  /* 0xfffff80904007986 */ /* 0x0003e4000c10190c */
[----:B------:R-:W2:Y:S01]  /*0d00*/  MUFU.EX2 R13, R13 ;  /* 0x0000000d000d7308 */ /* 0x000ea20000000800 */
[----:B0-----:R-:W-:-:S04]  /*0d10*/  FMUL R11, R11, R18 ;  /* 0x000000120b0b7220 */ /* 0x001fc80000400000 */
[----:B------:R-:W-:Y:S01]  /*0d20*/  FADD R7, R7, R11 ;  /* 0x0000000b07077221 */ /* 0x000fe20000000000 */
[----:B------:R1:W-:Y:S02]  /*0d30*/  STG.E desc[UR12][R4.64+-0x4], R11 ;  /* 0xfffffc0b04007986 */ /* 0x0003e4000c10190c */
[----:B------:R-:W0:Y:S01]  /*0d40*/  MUFU.EX2 R8, R25 ;  /* 0x0000001900087308 */ /* 0x000e220000000800 */
[----:B---3--:R-:W-:-:S04]  /*0d50*/  FMUL R16, R16, R17 ;  /* 0x0000001110107220 */ /* 0x008fc80000400000 */
[----:B------:R-:W-:Y:S01]  /*0d60*/  FADD R7, R7, R16 ;  /* 0x0000001007077221 */ /* 0x000fe20000000000 */
[----:B------:R1:W-:Y:S02]  /*0d70*/  STG.E desc[UR12][R4.64], R16 ;  /* 0x0000001004007986 */ /* 0x0003e4000c10190c */
[----:B------:R-:W3:Y:S01]  /*0d80*/  MUFU.EX2 R3, R27 ;  /* 0x0000001b00037308 */ /* 0x000ee20000000800 */
[----:B--2---:R-:W-:-:S04]  /*0d90*/  FMUL R13, R22, R13 ;  /* 0x0000000d160d7220 */ /* 0x004fc80000400000 */
[----:B------:R-:W-:Y:S01]  /*0da0*/  FADD R7, R7, R13 ;  /* 0x0000000d07077221 */ /* 0x000fe20000000000 */
[----:B------:R1:W-:Y:S01]  /*0db0*/  STG.E desc[UR12][R4.64+0x4], R13 ;  /* 0x0000040d04007986 */ /* 0x0003e2000c10190c */
[----:B0-----:R-:W-:-:S04]  /*0dc0*/  FMUL R8, R15, R8 ;  /* 0x000000080f087220 */ /* 0x001fc80000400000 */
[----:B------:R-:W-:Y:S01]  /*0dd0*/  FADD R7, R7, R8 ;  /* 0x0000000807077221 */ /* 0x000fe20000000000 */
[----:B------:R1:W-:Y:S01]  /*0de0*/  STG.E desc[UR12][R4.64+0x8], R8 ;  /* 0x0000080804007986 */ /* 0x0003e2000c10190c */
[----:B---3--:R-:W-:-:S04]  /*0df0*/  FMUL R14, R14, R3 ;  /* 0x000000030e0e7220 */ /* 0x008fc80000400000 */
[----:B------:R-:W-:Y:S01]  /*0e00*/  FADD R3, R7, R14 ;  /* 0x0000000e07037221 */ /* 0x000fe20000000000 */
[----:B------:R1:W-:Y:S01]  /*0e10*/  STG.E desc[UR12][R4.64+0xc], R14 ;  /* 0x00000c0e04007986 */ /* 0x0003e2000c10190c */
[----:B------:R-:W-:Y:S05]  /*0e20*/  BRA.U UP1, `(.L_x_12) ;  /* 0xfffffff9015c7547 */ /* 0x000fea000b83ffff */
.L_x_11:
[----:B------:R-:W-:Y:S05]  /*0e30*/  BRA.U !UP0, `(.L_x_13) ;  /* 0x0000000508c07547 */ /* 0x000fea000b800000 */
[----:B------:R-:W0:Y:S01]  /*0e40*/  LDCU UR5, c[0x0][0x38c] ;  /* 0x00007180ff0577ac */ /* 0x000e220008000800 */
[----:B------:R-:W-:Y:S02]  /*0e50*/  UISETP.GE.U32.AND UP0, UPT, UR9, 0x4, UPT ;  /* 0x000000040900788c */ /* 0x000fe4000bf06070 */
[----:B0-----:R-:W-:-:S04]  /*0e60*/  ULOP3.LUT UR6, UR5, 0x3, URZ, 0xc0, !UPT ;  /* 0x0000000305067892 */ /* 0x001fc8000f8ec0ff */
[----:B------:R-:W-:-:S03]  /*0e70*/  UISETP.NE.AND UP1, UPT, UR6, URZ, UPT ;  /* 0x000000ff0600728c */ /* 0x000fc6000bf25270 */
[----:B------:R-:W-:Y:S08]  /*0e80*/  BRA.U !UP0, `(.L_x_14) ;  /* 0x0000000108d87547 */ /* 0x000ff0000b800000 */
[----:B-1----:R-:W0:Y:S01]  /*0e90*/  LDC.64 R4, c[0x0][0x380] ;  /* 0x0000e000ff047b82 */ /* 0x002e220000000a00 */
[----:B------:R-:W-:-:S05]  /*0ea0*/  IADD3 R7, PT, PT, R2, UR4, RZ ;  /* 0x0000000402077c10 */ /* 0x000fca000fffe0ff */
[----:B0-----:R-:W-:-:S05]  /*0eb0*/  IMAD.WIDE R4, R7, 0x4, R4 ;  /* 0x0000000407047825 */ /* 0x001fca00078e0204 */
[----:B------:R-:W2:Y:S04]  /*0ec0*/  LDG.E R7, desc[UR12][R4.64] ;  /* 0x0000000c04077981 */ /* 0x000ea8000c1e1900 */
[----:B------:R-:W3:Y:S04]  /*0ed0*/  LDG.E R9, desc[UR12][R4.64+0x4] ;  /* 0x0000040c04097981 */ /* 0x000ee8000c1e1900 */
[----:B------:R-:W4:Y:S04]  /*0ee0*/  LDG.E R13, desc[UR12][R4.64+0x8] ;  /* 0x0000080c040d7981 */ /* 0x000f28000c1e1900 */
[----:B------:R-:W5:Y:S01]  /*0ef0*/  LDG.E R15, desc[UR12][R4.64+0xc] ;  /* 0x00000c0c040f7981 */ /* 0x000f62000c1e1900 */
[----:B------:R-:W-:Y:S01]  /*0f00*/  HFMA2 R16, -RZ, RZ, 3.7421875, 0 ;  /* 0x437c0000ff107431 */ /* 0x000fe200000001ff */
[----:B------:R-:W-:Y:S01]  /*0f10*/  MOV R14, 0x3bbb989d ;  /* 0x3bbb989d000e7802 */ /* 0x000fe20000000f00 */
[----:B------:R-:W-:Y:S01]  /*0f20*/  UIADD3 UR4, UPT, UPT, UR4, 0x4, URZ ;  /* 0x0000000404047890 */ /* 0x000fe2000fffe0ff */
[----:B--2---:R-:W-:-:S04]  /*0f30*/  FADD R8, R7, -R0 ;  /* 0x8000000007087221 */ /* 0x004fc80000000000 */
[----:B------:R-:W-:Y:S01]  /*0f40*/  FFMA.SAT R6, R8, R14, 0.5 ;  /* 0x3f00000008067423 */ /* 0x000fe2000000200e */
[----:B---3--:R-:W-:-:S03]  /*0f50*/  FADD R11, R9, -R0 ;  /* 0x80000000090b7221 */ /* 0x008fc60000000000 */
[----:B------:R-:W-:Y:S01]  /*0f60*/  FFMA.RM R6, R6, R16, 12582913 ;  /* 0x4b40000106067423 */ /* 0x000fe20000004010 */
[--C-:B----4-:R-:W-:Y:S01]  /*0f70*/  FADD R10, R13, -R0.reuse ;  /* 0x800000000d0a7221 */ /* 0x110fe20000000000 */
[-C--:B------:R-:W-:Y:S02]  /*0f80*/  FFMA.SAT R7, R11, R14.reuse, 0.5 ;  /* 0x3f0000000b077423 */ /* 0x080fe4000000200e */
[----:B------:R-:W-:Y:S01]  /*0f90*/  FADD R9, R6, -12583039 ;  /* 0xcb40007f06097421 */ /* 0x000fe20000000000 */
[----:B-----5:R-:W-:Y:S01]  /*0fa0*/  FADD R15, R15, -R0 ;  /* 0x800000000f0f7221 */ /* 0x020fe20000000000 */
[----:B------:R-:W-:Y:S01]  /*0fb0*/  FFMA.SAT R13, R10, R14, 0.5 ;  /* 0x3f0000000a0d7423 */ /* 0x000fe2000000200e */
[----:B------:R-:W-:Y:S01]  /*0fc0*/  FFMA.RM R7, R7, R16, 12582913 ;  /* 0x4b40000107077423 */ /* 0x000fe20000004010 */
[----:B------:R-:W-:Y:S01]  /*0fd0*/  FFMA R9, R8, 1.4426950216293334961, -R9 ;  /* 0x3fb8aa3b08097823 */ /* 0x000fe20000000809 */
[----:B------:R-:W-:Y:S01]  /*0fe0*/  FFMA.SAT R14, R15, R14, 0.5 ;  /* 0x3f0000000f0e7423 */ /* 0x000fe2000000200e */
[----:B------:R-:W-:Y:S01]  /*0ff0*/  SHF.L.U32 R6, R6, 0x17, RZ ;  /* 0x0000001706067819 */ /* 0x000fe200000006ff */
[----:B------:R-:W-:Y:S01]  /*1000*/  FADD R12, R7, -12583039 ;  /* 0xcb40007f070c7421 */ /* 0x000fe20000000000 */
[----:B------:R-:W-:Y:S01]  /*1010*/  FFMA R9, R8, 1.925963033500011079e-08, R9 ;  /* 0x32a5706008097823 */ /* 0x000fe20000000009 */
[-C--:B------:R-:W-:Y:S01]  /*1020*/  FFMA.RM R8, R13, R16.reuse, 12582913 ;  /* 0x4b4000010d087423 */ /* 0x080fe20000004010 */
[----:B------:R-:W-:Y:S01]  /*1030*/  FFMA.RM R14, R14, R16, 12582913 ;  /* 0x4b4000010e0e7423 */ /* 0x000fe20000004010 */
[----:B------:R-:W-:Y:S01]  /*1040*/  FFMA R12, R11, 1.4426950216293334961, -R12 ;  /* 0x3fb8aa3b0b0c7823 */ /* 0x000fe2000000080c */
[----:B------:R-:W-:Y:S01]  /*1050*/  SHF.L.U32 R7, R7, 0x17, RZ ;  /* 0x0000001707077819 */ /* 0x000fe200000006ff */
[----:B------:R-:W-:Y:S01]  /*1060*/  FADD R13, R8, -12583039 ;  /* 0xcb40007f080d7421 */ /* 0x000fe20000000000 */
[----:B------:R-:W-:Y:S01]  /*1070*/  FADD R16, R14, -12583039 ;  /* 0xcb40007f0e107421 */ /* 0x000fe20000000000 */
[----:B------:R-:W-:Y:S01]  /*1080*/  FFMA R12, R11, 1.925963033500011079e-08, R12 ;  /* 0x32a570600b0c7823 */ /* 0x000fe2000000000c */
[----:B------:R-:W0:Y:S01]  /*1090*/  MUFU.EX2 R9, R9 ;  /* 0x0000000900097308 */ /* 0x000e220000000800 */
[----:B------:R-:W-:Y:S01]  /*10a0*/  FFMA R13, R10, 1.4426950216293334961, -R13 ;  /* 0x3fb8aa3b0a0d7823 */ /* 0x000fe2000000080d */
[----:B------:R-:W-:Y:S01]  /*10b0*/  FFMA R16, R15, 1.4426950216293334961, -R16 ;  /* 0x3fb8aa3b0f107823 */ /* 0x000fe20000000810 */
[----:B------:R-:W-:-:S02]  /*10c0*/  SHF.L.U32 R8, R8, 0x17, RZ ;  /* 0x0000001708087819 */ /* 0x000fc400000006ff */
[----:B------:R-:W-:Y:S01]  /*10d0*/  FFMA R13, R10, 1.925963033500011079e-08, R13 ;  /* 0x32a570600a0d7823 */ /* 0x000fe2000000000d */
[----:B------:R-:W-:Y:S01]  /*10e0*/  FFMA R16, R15, 1.925963033500011079e-08, R16 ;  /* 0x32a570600f107823 */ /* 0x000fe20000000010 */
[----:B------:R-:W-:Y:S01]  /*10f0*/  SHF.L.U32 R14, R14, 0x17, RZ ;  /* 0x000000170e0e7819 */ /* 0x000fe200000006ff */
[----:B------:R-:W1:Y:S08]  /*1100*/  MUFU.EX2 R12, R12 ;  /* 0x0000000c000c7308 */ /* 0x000e700000000800 */
[----:B------:R-:W2:Y:S01]  /*1110*/  MUFU.EX2 R13, R13 ;  /* 0x0000000d000d7308 */ /* 0x000ea20000000800 */
[----:B0-----:R-:W-:-:S04]  /*1120*/  FMUL R6, R6, R9 ;  /* 0x0000000906067220 */ /* 0x001fc80000400000 */
[----:B------:R-:W-:Y:S01]  /*1130*/  FADD R3, R3, R6 ;  /* 0x0000000603037221 */ /* 0x000fe20000000000 */
[----:B------:R0:W-:Y:S02]  /*1140*/  STG.E desc[UR12][R4.64], R6 ;  /* 0x0000000604007986 */ /* 0x0001e4000c10190c */
[----:B------:R-:W3:Y:S01]  /*1150*/  MUFU.EX2 R11, R16 ;  /* 0x00000010000b7308 */ /* 0x000ee20000000800 */
[----:B-1----:R-:W-:-:S04]  /*1160*/  FMUL R7, R7, R12 ;  /* 0x0000000c07077220 */ /* 0x002fc80000400000 */
[----:B------:R-:W-:Y:S01]  /*1170*/  FADD R3, R3, R7 ;  /* 0x0000000703037221 */ /* 0x000fe20000000000 */
[----:B------:R0:W-:Y:S01]  /*1180*/  STG.E desc[UR12][R4.64+0x4], R7 ;  /* 0x0000040704007986 */ /* 0x0001e2000c10190c */
[----:B--2---:R-:W-:-:S04]  /*1190*/  FMUL R8, R8, R13 ;  /* 0x0000000d08087220 */ /* 0x004fc80000400000 */
[----:B------:R-:W-:Y:S01]  /*11a0*/  FADD R3, R3, R8 ;  /* 0x0000000803037221 */ /* 0x000fe20000000000 */
[----:B------:R0:W-:Y:S01]  /*11b0*/  STG.E desc[UR12][R4.64+0x8], R8 ;  /* 0x0000080804007986 */ /* 0x0001e2000c10190c */
[----:B---3--:R-:W-:-:S04]  /*11c0*/  FMUL R11, R14, R11 ;  /* 0x0000000b0e0b7220 */ /* 0x008fc80000400000 */
[----:B------:R-:W-:Y:S01]  /*11d0*/  FADD R3, R3, R11 ;  /* 0x0000000b03037221 */ /* 0x000fe20000000000 */
[----:B------:R0:W-:Y:S06]  /*11e0*/  STG.E desc[UR12][R4.64+0xc], R11 ;  /* 0x00000c0b04007986 */ /* 0x0001ec000c10190c */
.L_x_14:
[----:B------:R-:W-:Y:S05]  /*11f0*/  BRA.U !UP1, `(.L_x_13) ;  /* 0x0000000109d07547 */ /* 0x000fea000b800000 */
[----:B------:R-:W-:Y:S02]  /*1200*/  UISETP.NE.AND UP0, UPT, UR6, 0x1, UPT ;  /* 0x000000010600788c */ /* 0x000fe4000bf05270 */
[----:B------:R-:W-:-:S04]  /*1210*/  ULOP3.LUT UR5, UR5, 0x1, URZ, 0xc0, !UPT ;  /* 0x0000000105057892 */ /* 0x000fc8000f8ec0ff */
[----:B------:R-:W-:-:S03]  /*1220*/  UISETP.NE.U32.AND UP1, UPT, UR5, 0x1, UPT ;  /* 0x000000010500788c */ /* 0x000fc6000bf25070 */
[----:B------:R-:W-:Y:S08]  /*1230*/  BRA.U !UP0, `(.L_x_15) ;  /* 0x0000000108787547 */ /* 0x000ff0000b800000 */
[----:B01----:R-:W0:Y:S01]  /*1240*/  LDC.64 R4, c[0x0][0x380] ;  /* 0x0000e000ff047b82 */ /* 0x003e220000000a00 */
[----:B------:R-:W-:-:S05]  /*1250*/  IADD3 R7, PT, PT, R2, UR4, RZ ;  /* 0x0000000402077c10 */ /* 0x000fca000fffe0ff */
[----:B0-----:R-:W-:-:S05]  /*1260*/  IMAD.WIDE R4, R7, 0x4, R4 ;  /* 0x0000000407047825 */ /* 0x001fca00078e0204 */
[----:B------:R-:W2:Y:S04]  /*1270*/  LDG.E R7, desc[UR12][R4.64] ;  /* 0x0000000c04077981 */ /* 0x000ea8000c1e1900 */
[----:B------:R-:W3:Y:S01]  /*1280*/  LDG.E R9, desc[UR12][R4.64+0x4] ;  /* 0x0000040c04097981 */ /* 0x000ee2000c1e1900 */
[----:B------:R-:W-:Y:S01]  /*1290*/  MOV R10, 0x3bbb989d ;  /* 0x3bbb989d000a7802 */ /* 0x000fe20000000f00 */
[----:B------:R-:W-:Y:S01]  /*12a0*/  HFMA2 R11, -RZ, RZ, 3.7421875, 0 ;  /* 0x437c0000ff0b7431 */ /* 0x000fe200000001ff */
[----:B------:R-:W-:Y:S01]  /*12b0*/  UIADD3 UR4, UPT, UPT, UR4, 0x2, URZ ;  /* 0x0000000204047890 */ /* 0x000fe2000fffe0ff */
[--C-:B--2---:R-:W-:Y:S01]  /*12c0*/  FADD R7, R7, -R0.reuse ;  /* 0x8000000007077221 */ /* 0x104fe20000000000 */
[----:B---3--:R-:W-:-:S03]  /*12d0*/  FADD R9, R9, -R0 ;  /* 0x8000000009097221 */ /* 0x008fc60000000000 */
[-C--:B------:R-:W-:Y:S01]  /*12e0*/  FFMA.SAT R6, R7, R10.reuse, 0.5 ;  /* 0x3f00000007067423 */ /* 0x080fe2000000200a */
[----:B------:R-:W-:-:S03]  /*12f0*/  FFMA.SAT R10, R9, R10, 0.5 ;  /* 0x3f000000090a7423 */ /* 0x000fc6000000200a */
[-C--:B------:R-:W-:Y:S01]  /*1300*/  FFMA.RM R6, R6, R11.reuse, 12582913 ;  /* 0x4b40000106067423 */ /* 0x080fe2000000400b */
[----:B------:R-:W-:-:S03]  /*1310*/  FFMA.RM R10, R10, R11, 12582913 ;  /* 0x4b4000010a0a7423 */ /* 0x000fc6000000400b */
[C---:B------:R-:W-:Y:S01]  /*1320*/  FADD R8, R6.reuse, -12583039 ;  /* 0xcb40007f06087421 */ /* 0x040fe20000000000 */
[----:B------:R-:W-:Y:S01]  /*1330*/  SHF.L.U32 R6, R6, 0x17, RZ ;  /* 0x0000001706067819 */ /* 0x000fe200000006ff */
[C---:B------:R-:W-:Y:S02]  /*1340*/  FADD R12, R10.reuse, -12583039 ;  /* 0xcb40007f0a0c7421 */ /* 0x040fe40000000000 */
[----:B------:R-:W-:Y:S01]  /*1350*/  FFMA R8, R7, 1.4426950216293334961, -R8 ;  /* 0x3fb8aa3b07087823 */ /* 0x000fe20000000808 */
[----:B------:R-:W-:Y:S01]  /*1360*/  SHF.L.U32 R10, R10, 0x17, RZ ;  /* 0x000000170a0a7819 */ /* 0x000fe200000006ff */
[----:B------:R-:W-:Y:S02]  /*1370*/  FFMA R12, R9, 1.4426950216293334961, -R12 ;  /* 0x3fb8aa3b090c7823 */ /* 0x000fe4000000080c */
[----:B------:R-:W-:Y:S02]  /*1380*/  FFMA R8, R7, 1.925963033500011079e-08, R8 ;  /* 0x32a5706007087823 */ /* 0x000fe40000000008 */
[----:B------:R-:W-:-:S02]  /*1390*/  FFMA R12, R9, 1.925963033500011079e-08, R12 ;  /* 0x32a57060090c7823 */ /* 0x000fc4000000000c */
[----:B------:R-:W0:Y:S08]  /*13a0*/  MUFU.EX2 R7, R8 ;  /* 0x0000000800077308 */ /* 0x000e300000000800 */
[----:B------:R-:W1:Y:S01]  /*13b0*/  MUFU.EX2 R9, R12 ;  /* 0x0000000c00097308 */ /* 0x000e620000000800 */
[----:B0-----:R-:W-:-:S04]  /*13c0*/  FMUL R6, R6, R7 ;  /* 0x0000000706067220 */ /* 0x001fc80000400000 */
[----:B------:R-:W-:Y:S01]  /*13d0*/  FADD R3, R3, R6 ;  /* 0x0000000603037221 */ /* 0x000fe20000000000 */
[----:B------:R2:W-:Y:S01]  /*13e0*/  STG.E desc[UR12][R4.64], R6 ;  /* 0x0000000604007986 */ /* 0x0005e2000c10190c */
[----:B-1----:R-:W-:-:S04]  /*13f0*/  FMUL R9, R10, R9 ;  /* 0x000000090a097220 */ /* 0x002fc80000400000 */
[----:B------:R-:W-:Y:S01]  /*1400*/  FADD R3, R3, R9 ;  /* 0x0000000903037221 */ /* 0x000fe20000000000 */
[----:B------:R2:W-:Y:S06]  /*1410*/  STG.E desc[UR12][R4.64+0x4], R9 ;  /* 0x0000040904007986 */ /* 0x0005ec000c10190c */
.L_x_15:
[----:B------:R-:W-:Y:S05]  /*1420*/  BRA.U UP1, `(.L_x_13) ;  /* 0x0000000101447547 */ /* 0x000fea000b800000 */
[----:B012---:R-:W0:Y:S01]  /*1430*/  LDC.64 R4, c[0x0][0x380] ;  /* 0x0000e000ff047b82 */ /* 0x007e220000000a00 */
[----:B------:R-:W-:-:S05]  /*1440*/  IADD3 R7, PT, PT, R2, UR4, RZ ;  /* 0x0000000402077c10 */ /* 0x000fca000fffe0ff */
[----:B0-----:R-:W-:-:S05]  /*1450*/  IMAD.WIDE R4, R7, 0x4, R4 ;  /* 0x0000000407047825 */ /* 0x001fca00078e0204 */
[----:B------:R-:W2:Y:S01]  /*1460*/  LDG.E R7, desc[UR12][R4.64] ;  /* 0x0000000c04077981 */ /* 0x000ea2000c1e1900 */
[----:B------:R-:W-:Y:S01]  /*1470*/  HFMA2 R9, -RZ, RZ, 3.7421875, 0 ;  /* 0x437c0000ff097431 */ /* 0x000fe200000001ff */
[----:B------:R-:W-:Y:S01]  /*1480*/  MOV R6, 0x3bbb989d ;  /* 0x3bbb989d00067802 */ /* 0x000fe20000000f00 */
[----:B--2---:R-:W-:-:S04]  /*1490*/  FADD R7, R7, -R0 ;  /* 0x8000000007077221 */ /* 0x004fc80000000000 */
[----:B------:R-:W-:-:S04]  /*14a0*/  FFMA.SAT R0, R7, R6, 0.5 ;  /* 0x3f00000007007423 */ /* 0x000fc80000002006 */
[----:B------:R-:W-:-:S04]  /*14b0*/  FFMA.RM R0, R0, R9, 12582913 ;  /* 0x4b40000100007423 */ /* 0x000fc80000004009 */
[C---:B------:R-:W-:Y:S01]  /*14c0*/  FADD R6, R0.reuse, -12583039 ;  /* 0xcb40007f00067421 */ /* 0x040fe20000000000 */
[----:B------:R-:W-:-:S03]  /*14d0*/  SHF.L.U32 R0, R0, 0x17, RZ ;  /* 0x0000001700007819 */ /* 0x000fc600000006ff */
[----:B------:R-:W-:-:S04]  /*14e0*/  FFMA R6, R7, 1.4426950216293334961, -R6 ;  /* 0x3fb8aa3b07067823 */ /* 0x000fc80000000806 */
[----:B------:R-:W-:-:S04]  /*14f0*/  FFMA R6, R7, 1.925963033500011079e-08, R6 ;  /* 0x32a5706007067823 */ /* 0x000fc80000000006 */
[----:B------:R-:W0:Y:S02]  /*1500*/  MUFU.EX2 R7, R6 ;  /* 0x0000000600077308 */ /* 0x000e240000000800 */
[----:B0-----:R-:W-:-:S04]  /*1510*/  FMUL R0, R0, R7 ;  /* 0x0000000700007220 */ /* 0x001fc80000400000 */
[----:B------:R-:W-:Y:S01]  /*1520*/  FADD R3, R3, R0 ;  /* 0x0000000003037221 */ /* 0x000fe20000000000 */
[----:B------:R3:W-:Y:S06]  /*1530*/  STG.E desc[UR12][R4.64], R0 ;  /* 0x0000000004007986 */ /* 0x0007ec000c10190c */
.L_x_13:
[----:B------:R-:W4:Y:S01]  /*1540*/  LDCU UR5, c[0x0][0x38c] ;  /* 0x00007180ff0577ac */ /* 0x000f220008000800 */
[----:B------:R-:W-:Y:S01]  /*1550*/  UMOV UR4, URZ ;  /* 0x000000ff00047c82 */ /* 0x000fe20008000000 */
[----:B----4-:R-:W-:-:S09]  /*1560*/  UISETP.GE.U32.AND UP0, UPT, UR5, 0x10, UPT ;  /* 0x000000100500788c */ /* 0x010fd2000bf06070 */
[----:B------:R-:W-:Y:S05]  /*1570*/  BRA.U !UP0, `(.L_x_16) ;  /* 0x0000001108307547 */ /* 0x000fea000b800000 */
[----:B------:R-:W4:Y:S01]  /*1580*/  LDCU.64 UR6, c[0x0][0x380] ;  /* 0x00007000ff0677ac */ /* 0x000f220008000a00 */
[----:B0-2---:R-:W-:Y:S01]  /*1590*/  MOV R6, R2 ;  /* 0x0000000200067202 */ /* 0x005fe20000000f00 */
[----:B------:R-:W-:-:S04]  /*15a0*/  ULOP3.LUT UR4, UR5, 0x7ffffff0, URZ, 0xc0, !UPT ;  /* 0x7ffffff005047892 */ /* 0x000fc8000f8ec0ff */
[----:B------:R-:W-:Y:S02]  /*15b0*/  UIADD3 UR8, UPT, UPT, -UR4, URZ, URZ ;  /* 0x000000ff04087290 */ /* 0x000fe4000fffe1ff */
[----:B----4-:R-:W-:-:S04]  /*15c0*/  UIADD3 UR5, UP0, UPT, UR6, 0x20, URZ ;  /* 0x0000002006057890 */ /* 0x010fc8000ff1e0ff */
[----:B------:R-:W-:-:S12]  /*15d0*/  UIADD3.X UR6, UPT, UPT, URZ, UR7, URZ, UP0, !UPT ;  /* 0x00000007ff067290 */ /* 0x000fd800087fe4ff */
.L_x_49:
[----:B-1-34-:R-:W-:Y:S02]  /*15e0*/  MOV R4, UR5 ;  /* 0x0000000500047c02 */ /* 0x01afe40008000f00 */
[----:B------:R-:W-:-:S03]  /*15f0*/  MOV R5, UR6 ;  /* 0x0000000600057c02 */ /* 0x000fc60008000f00 */
[----:B------:R-:W-:-:S05]  /*1600*/  IMAD.WIDE R4, R6, 0x4, R4 ;  /* 0x0000000406047825 */ /* 0x000fca00078e0204 */
[----:B------:R-:W2:Y:S01]  /*1610*/  LDG.E R0, desc[UR12][R4.64+-0x20] ;  /* 0xffffe00c04007981 */ /* 0x000ea2000c1e1900 */
[----:B------:R-:W0:Y:S01]  /*1620*/  MUFU.RCP R8, R3 ;  /* 0x0000000300087308 */ /* 0x000e220000001000 */
[----:B------:R-:W-:Y:S01]  /*1630*/  UIADD3 UR8, UPT, UPT, UR8, 0x10, URZ ;  /* 0x0000001008087890 */ /* 0x000fe2000fffe0ff */
[----:B------:R-:W-:Y:S03]  /*1640*/  BSSY.RECONVERGENT B2, `(.L_x_17) ;  /* 0x000000c000027945 */ /* 0x000fe60003800200 */
[----:B------:R-:W-:Y:S01]  /*1650*/  UISETP.NE.AND UP0, UPT, UR8, URZ, UPT ;  /* 0x000000ff0800728c */ /* 0x000fe2000bf05270 */
[----:B0-----:R-:W-:-:S04]  /*1660*/  FFMA R7, R8, -R3, 1 ;  /* 0x3f80000008077423 */ /* 0x001fc80000000803 */
[----:B------:R-:W-:Y:S01]  /*1670*/  FFMA R7, R8, R7, R8 ;  /* 0x0000000708077223 */ /* 0x000fe20000000008 */
[----:B--2---:R-:W0:Y:S03]  /*1680*/  FCHK P0, R0, R3 ;  /* 0x0000000300007302 */ /* 0x004e260000000000 */
[----:B------:R-:W-:-:S04]  /*1690*/  FFMA R8, R0, R7, RZ ;  /* 0x0000000700087223 */ /* 0x000fc800000000ff */
[----:B------:R-:W-:-:S04]  /*16a0*/  FFMA R9, R8, -R3, R0 ;  /* 0x8000000308097223 */ /* 0x000fc80000000000 */
[----:B------:R-:W-:Y:S01]  /*16b0*/  FFMA R7, R7, R9, R8 ;  /* 0x0000000907077223 */ /* 0x000fe20000000008 */
[----:B0-----:R-:W-:Y:S06]  /*16c0*/  @!P0 BRA `(.L_x_18) ;  /* 0x00000000000c8947 */ /* 0x001fec0003800000 */
[----:B------:R-:W-:-:S07]  /*16d0*/  MOV R8, 0x16f0 ;  /* 0x000016f000087802 */ /* 0x000fce0000000f00 */
[----:B------:R-:W-:Y:S05]  /*16e0*/  CALL.REL.NOINC `($__internal_0_$__cuda_sm3x_div_rn_noftz_f32_slowpath) ;  /* 0x0000001c00887944 */ /* 0x000fea0003c00000 */
[----:B------:R-:W-:-:S07]  /*16f0*/  MOV R7, R0 ;  /* 0x0000000000077202 */ /* 0x000fce0000000f00 */
.L_x_18:
[----:B------:R-:W-:Y:S05]  /*1700*/  BSYNC.RECONVERGENT B2 ;  /* 0x0000000000027941 */ /* 0x000fea0003800200 */
.L_x_17:
[----:B------:R-:W2:Y:S01]  /*1710*/  LDG.E R11, desc[UR12][R4.64+-0x1c] ;  /* 0xffffe40c040b7981 */ /* 0x000ea2000c1e1900 */
[----:B------:R-:W0:Y:S01]  /*1720*/  MUFU.RCP R0, R3 ;  /* 0x0000000300007308 */ /* 0x000e220000001000 */
[----:B------:R-:W-:Y:S02]  /*1730*/  BSSY.RECONVERGENT B2, `(.L_x_19) ;  /* 0x000000d000027945 */ /* 0x000fe40003800200 */
[----:B------:R1:W-:Y:S01]  /*1740*/  STG.E desc[UR12][R4.64+-0x20], R7 ;  /* 0xffffe00704007986 */ /* 0x0003e2000c10190c */
[----:B0-----:R-:W-:-:S04]  /*1750*/  FFMA R9, R0, -R3, 1 ;  /* 0x3f80000000097423 */ /* 0x001fc80000000803 */
[----:B------:R-:W-:Y:S01]  /*1760*/  FFMA R0, R0, R9, R0 ;  /* 0x0000000900007223 */ /* 0x000fe20000000000 */
[----:B--2---:R-:W0:Y:S03]  /*1770*/  FCHK P0, R11, R3 ;  /* 0x000000030b007302 */ /* 0x004e260000000000 */
[----:B------:R-:W-:-:S04]  /*1780*/  FFMA R8, R0, R11, RZ ;  /* 0x0000000b00087223 */ /* 0x000fc800000000ff */
[----:B------:R-:W-:-:S04]  /*1790*/  FFMA R9, R8, -R3, R11 ;  /* 0x8000000308097223 */ /* 0x000fc8000000000b */
[----:B------:R-:W-:Y:S01]  /*17a0*/  FFMA R9, R0, R9, R8 ;  /* 0x0000000900097223 */ /* 0x000fe20000000008 */
[----:B01----:R-:W-:Y:S06]  /*17b0*/  @!P0 BRA `(.L_x_20) ;  /* 0x0000000000108947 */ /* 0x003fec0003800000 */
[----:B------:R-:W-:Y:S02]  /*17c0*/  MOV R0, R11 ;  /* 0x0000000b00007202 */ /* 0x000fe40000000f00 */
[----:B------:R-:W-:-:S07]  /*17d0*/  MOV R8, 0x17f0 ;  /* 0x000017f000087802 */ /* 0x000fce0000000f00 */
[----:B------:R-:W-:Y:S05]  /*17e0*/  CALL.REL.NOINC `($__internal_0_$__cuda_sm3x_div_rn_noftz_f32_slowpath) ;  /* 0x0000001c00487944 */ /* 0x000fea0003c00000 */
[----:B------:R-:W-:-:S07]  /*17f0*/  MOV R9, R0 ;  /* 0x0000000000097202 */ /* 0x000fce0000000f00 */
.L_x_20:
[----:B------:R-:W-:Y:S05]  /*1800*/  BSYNC.RECONVERGENT B2 ;  /* 0x0000000000027941 */ /* 0x000fea0003800200 */
.L_x_19:
        /* <DEDUP_REMOVED lines=15> */
.L_x_22:
[----:B------:R-:W-:Y:S05]  /*1900*/  BSYNC.RECONVERGENT B2 ;  /* 0x0000000000027941 */ /* 0x000fea0003800200 */
.L_x_21:
        /* <DEDUP_REMOVED lines=15> */
.L_x_24:
[----:B------:R-:W-:Y:S05]  /*1a00*/  BSYNC.RECONVERGENT B2 ;  /* 0x0000000000027941 */ /* 0x000fea0003800200 */
.L_x_23:
        /* <DEDUP_REMOVED lines=15> */
.L_x_26:
[----:B------:R-:W-:Y:S05]  /*1b00*/  BSYNC.RECONVERGENT B2 ;  /* 0x0000000000027941 */ /* 0x000fea0003800200 */
.L_x_25:
        /* <DEDUP_REMOVED lines=15> */
.L_x_28:
[----:B------:R-:W-:Y:S05]  /*1c00*/  BSYNC.RECONVERGENT B2 ;  /* 0x0000000000027941 */ /* 0x000fea0003800200 */
.L_x_27:
        /* <DEDUP_REMOVED lines=15> */
.L_x_30:
[----:B------:R-:W-:Y:S05]  /*1d00*/  BSYNC.RECONVERGENT B2 ;  /* 0x0000000000027941 */ /* 0x000fea0003800200 */
.L_x_29:
        /* <DEDUP_REMOVED lines=15> */
.L_x_32:
[----:B------:R-:W-:Y:S05]  /*1e00*/  BSYNC.RECONVERGENT B2 ;  /* 0x0000000000027941 */ /* 0x000fea0003800200 */
.L_x_31:
        /* <DEDUP_REMOVED lines=15> */
.L_x_34:
[----:B------:R-:W-:Y:S05]  /*1f00*/  BSYNC.RECONVERGENT B2 ;  /* 0x0000000000027941 */ /* 0x000fea0003800200 */
.L_x_33:
        /* <DEDUP_REMOVED lines=15> */
.L_x_36:
[----:B------:R-:W-:Y:S05]  /*2000*/  BSYNC.RECONVERGENT B2 ;  /* 0x0000000000027941 */ /* 0x000fea0003800200 */
.L_x_35:
        /* <DEDUP_REMOVED lines=15> */
.L_x_38:
[----:B------:R-:W-:Y:S05]  /*2100*/  BSYNC.RECONVERGENT B2 ;  /* 0x0000000000027941 */ /* 0x000fea0003800200 */
.L_x_37:
        /* <DEDUP_REMOVED lines=15> */
.L_x_40:
[----:B------:R-:W-:Y:S05]  /*2200*/  BSYNC.RECONVERGENT B2 ;  /* 0x0000000000027941 */ /* 0x000fea0003800200 */
.L_x_39:
        /* <DEDUP_REMOVED lines=15> */
.L_x_42:
[----:B------:R-:W-:Y:S05]  /*2300*/  BSYNC.RECONVERGENT B2 ;  /* 0x0000000000027941 */ /* 0x000fea0003800200 */
.L_x_41:
        /* <DEDUP_REMOVED lines=15> */
.L_x_44:
[----:B------:R-:W-:Y:S05]  /*2400*/  BSYNC.RECONVERGENT B2 ;  /* 0x0000000000027941 */ /* 0x000fea0003800200 */
.L_x_43:
        /* <DEDUP_REMOVED lines=15> */
.L_x_46:
[----:B------:R-:W-:Y:S05]  /*2500*/  BSYNC.RECONVERGENT B2 ;  /* 0x0000000000027941 */ /* 0x000fea0003800200 */
.L_x_45:
        /* <DEDUP_REMOVED lines=15> */
.L_x_48:
[----:B------:R-:W-:Y:S05]  /*2600*/  BSYNC.RECONVERGENT B2 ;  /* 0x0000000000027941 */ /* 0x000fea0003800200 */
.L_x_47:
[----:B------:R4:W-:Y:S01]  /*2610*/  STG.E desc[UR12][R4.64+0x1c], R9 ;  /* 0x00001c0904007986 */ /* 0x0009e2000c10190c */
[----:B------:R-:W-:Y:S01]  /*2620*/  IADD3 R6, PT, PT, R6, 0x10, RZ ;  /* 0x0000001006067810 */ /* 0x000fe20007ffe0ff */
[----:B------:R-:W-:Y:S06]  /*2630*/  BRA.U UP0, `(.L_x_49) ;  /* 0xffffffed00e87547 */ /* 0x000fec000b83ffff */
.L_x_16:
[----:B------:R-:W-:-:S13]  /*2640*/  ISETP.NE.AND P0, PT, RZ, UR10, PT ;  /* 0x0000000aff007c0c */ /* 0x000fda000bf05270 */
[----:B------:R-:W-:Y:S05]  /*2650*/  @!P0 EXIT ;  /* 0x000000000000894d */ /* 0x000fea0003800000 */
[----:B------:R-:W-:-:S09]  /*2660*/  UISETP.GE.U32.AND UP0, UPT, UR10, 0x8, UPT ;  /* 0x000000080a00788c */ /* 0x000fd2000bf06070 */
[----:B------:R-:W-:Y:S05]  /*2670*/  BRA.U !UP0, `(.L_x_50) ;  /* 0x0000000908107547 */ /* 0x000fea000b800000 */
[----:B01234-:R-:W0:Y:S01]  /*2680*/  LDC.64 R4, c[0x0][0x380] ;  /* 0x0000e000ff047b82 */ /* 0x01fe220000000a00 */
[----:B------:R-:W-:-:S05]  /*2690*/  IADD3 R7, PT, PT, R2, UR4, RZ ;  /* 0x0000000402077c10 */ /* 0x000fca000fffe0ff */
[----:B0-----:R-:W-:-:S05]  /*26a0*/  IMAD.WIDE R4, R7, 0x4, R4 ;  /* 0x0000000407047825 */ /* 0x001fca00078e0204 */
[----:B------:R-:W2:Y:S01]  /*26b0*/  LDG.E R9, desc[UR12][R4.64] ;  /* 0x0000000c04097981 */ /* 0x000ea2000c1e1900 */
[----:B------:R-:W0:Y:S01]  /*26c0*/  MUFU.RCP R0, R3 ;  /* 0x0000000300007308 */ /* 0x000e220000001000 */
[----:B------:R-:W-:Y:S01]  /*26d0*/  BSSY.RECONVERGENT B2, `(.L_x_51) ;  /* 0x000000c000027945 */ /* 0x000fe20003800200 */
[----:B0-----:R-:W-:-:S04]  /*26e0*/  FFMA R7, R0, -R3, 1 ;  /* 0x3f80000000077423 */ /* 0x001fc80000000803 */
[----:B------:R-:W-:Y:S02]  /*26f0*/  FFMA R0, R0, R7, R0 ;  /* 0x0000000700007223 */ /* 0x000fe40000000000 */
[----:B--2---:R-:W0:Y:S02]  /*2700*/  FCHK P0, R9, R3 ;  /* 0x0000000309007302 */ /* 0x004e240000000000 */
[----:B------:R-:W-:-:S04]  /*2710*/  FFMA R6, R0, R9, RZ ;  /* 0x0000000900067223 */ /* 0x000fc800000000ff */
[----:B------:R-:W-:-:S04]  /*2720*/  FFMA R7, R6, -R3, R9 ;  /* 0x8000000306077223 */ /* 0x000fc80000000009 */
[----:B------:R-:W-:Y:S01]  /*2730*/  FFMA R7, R0, R7, R6 ;  /* 0x0000000700077223 */ /* 0x000fe20000000006 */
[----:B0-----:R-:W-:Y:S06]  /*2740*/  @!P0 BRA `(.L_x_52) ;  /* 0x0000000000108947 */ /* 0x001fec0003800000 */
[----:B------:R-:W-:Y:S02]  /*2750*/  MOV R0, R9 ;  /* 0x0000000900007202 */ /* 0x000fe40000000f00 */
[----:B------:R-:W-:-:S07]  /*2760*/  MOV R8, 0x2780 ;  /* 0x0000278000087802 */ /* 0x000fce0000000f00 */
[----:B------:R-:W-:Y:S05]  /*2770*/  CALL.REL.NOINC `($__internal_0_$__cuda_sm3x_div_rn_noftz_f32_slowpath) ;  /* 0x0000000c00647944 */ /* 0x000fea0003c00000 */
[----:B------:R-:W-:-:S07]  /*2780*/  MOV R7, R0 ;  /* 0x0000000000077202 */ /* 0x000fce0000000f00 */
.L_x_52:
[----:B------:R-:W-:Y:S05]  /*2790*/  BSYNC.RECONVERGENT B2 ;  /* 0x0000000000027941 */ /* 0x000fea0003800200 */
.L_x_51:
        /* <DEDUP_REMOVED lines=15> */
.L_x_54:
[----:B------:R-:W-:Y:S05]  /*2890*/  BSYNC.RECONVERGENT B2 ;  /* 0x0000000000027941 */ /* 0x000fea0003800200 */
.L_x_53:
        /* <DEDUP_REMOVED lines=15> */
.L_x_56:
[----:B------:R-:W-:Y:S05]  /*2990*/  BSYNC.RECONVERGENT B2 ;  /* 0x0000000000027941 */ /* 0x000fea0003800200 */
.L_x_55:
        /* <DEDUP_REMOVED lines=15> */
.L_x_58:
[----:B------:R-:W-:Y:S05]  /*2a90*/  BSYNC.RECONVERGENT B2 ;  /* 0x0000000000027941 */ /* 0x000fea0003800200 */
.L_x_57:
        /* <DEDUP_REMOVED lines=15> */
.L_x_60:
[----:B------:R-:W-:Y:S05]  /*2b90*/  BSYNC.RECONVERGENT B2 ;  /* 0x0000000000027941 */ /* 0x000fea0003800200 */
.L_x_59:
        /* <DEDUP_REMOVED lines=15> */
.L_x_62:
[----:B------:R-:W-:Y:S05]  /*2c90*/  BSYNC.RECONVERGENT B2 ;  /* 0x0000000000027941 */ /* 0x000fea0003800200 */
.L_x_61:
        /* <DEDUP_REMOVED lines=15> */
.L_x_64:
[----:B------:R-:W-:Y:S05]  /*2d90*/  BSYNC.RECONVERGENT B2 ;  /* 0x0000000000027941 */ /* 0x000fea0003800200 */
.L_x_63:
        /* <DEDUP_REMOVED lines=15> */
.L_x_66:
[----:B------:R-:W-:Y:S05]  /*2e90*/  BSYNC.RECONVERGENT B2 ;  /* 0x0000000000027941 */ /* 0x000fea0003800200 */
.L_x_65:
[----:B------:R0:W-:Y:S01]  /*2ea0*/  STG.E desc[UR12][R4.64+0x1c], R9 ;  /* 0x00001c0904007986 */ /* 0x0001e2000c10190c */
[----:B------:R-:W-:-:S12]  /*2eb0*/  UIADD3 UR4, UPT, UPT, UR4, 0x8, URZ ;  /* 0x0000000804047890 */ /* 0x000fd8000fffe0ff */
.L_x_50:
[----:B------:R-:W-:-:S13]  /*2ec0*/  ISETP.NE.AND P0, PT, RZ, UR9, PT ;  /* 0x00000009ff007c0c */ /* 0x000fda000bf05270 */
[----:B------:R-:W-:Y:S05]  /*2ed0*/  @!P0 EXIT ;  /* 0x000000000000894d */ /* 0x000fea0003800000 */
[----:B------:R-:W5:Y:S01]  /*2ee0*/  LDCU UR5, c[0x0][0x38c] ;  /* 0x00007180ff0577ac */ /* 0x000f620008000800 */
[----:B------:R-:W-:Y:S02]  /*2ef0*/  UISETP.GE.U32.AND UP0, UPT, UR9, 0x4, UPT ;  /* 0x000000040900788c */ /* 0x000fe4000bf06070 */
[----:B-----5:R-:W-:-:S07]  /*2f00*/  ULOP3.LUT UR5, UR5, 0x3, URZ, 0xc0, !UPT ;  /* 0x0000000305057892 */ /* 0x020fce000f8ec0ff */
        /* <DEDUP_REMOVED lines=18> */
.L_x_69:
[----:B------:R-:W-:Y:S05]  /*3030*/  BSYNC.RECONVERGENT B2 ;  /* 0x0000000000027941 */ /* 0x000fea0003800200 */
.L_x_68:
        /* <DEDUP_REMOVED lines=15> */
.L_x_71:
[----:B------:R-:W-:Y:S05]  /*3130*/  BSYNC.RECONVERGENT B2 ;  /* 0x0000000000027941 */ /* 0x000fea0003800200 */
.L_x_70:
        /* <DEDUP_REMOVED lines=15> */
.L_x_73:
[----:B------:R-:W-:Y:S05]  /*3230*/  BSYNC.RECONVERGENT B2 ;  /* 0x0000000000027941 */ /* 0x000fea0003800200 */
.L_x_72:
        /* <DEDUP_REMOVED lines=15> */
.L_x_75:
[----:B------:R-:W-:Y:S05]  /*3330*/  BSYNC.RECONVERGENT B2 ;  /* 0x0000000000027941 */ /* 0x000fea0003800200 */
.L_x_74:
[----:B------:R0:W-:Y:S01]  /*3340*/  STG.E desc[UR12][R4.64+0xc], R9 ;  /* 0x00000c0904007986 */ /* 0x0001e2000c10190c */
[----:B------:R-:W-:-:S12]  /*3350*/  UIADD3 UR4, UPT, UPT, UR4, 0x4, URZ ;  /* 0x0000000404047890 */ /* 0x000fd8000fffe0ff */
.L_x_67:
[----:B------:R-:W-:-:S13]  /*3360*/  ISETP.NE.AND P0, PT, RZ, UR5, PT ;  /* 0x00000005ff007c0c */ /* 0x000fda000bf05270 */
[----:B------:R-:W-:Y:S05]  /*3370*/  @!P0 EXIT ;  /* 0x000000000000894d */ /* 0x000fea0003800000 */
[----:B01234-:R-:W0:Y:S01]  /*3380*/  LDC.64 R4, c[0x0][0x380] ;  /* 0x0000e000ff047b82 */ /* 0x01fe220000000a00 */
[----:B------:R-:W-:Y:S01]  /*3390*/  IADD3 R11, PT, PT, R2, UR4, RZ ;  /* 0x00000004020b7c10 */ /* 0x000fe2000fffe0ff */
[----:B------:R-:W-:-:S12]  /*33a0*/  UIADD3 UR6, UPT, UPT, -UR5, URZ, URZ ;  /* 0x000000ff05067290 */ /* 0x000fd8000fffe1ff */
.L_x_78:
[----:B01----:R-:W-:-:S05]  /*33b0*/  IMAD.WIDE R6, R11, 0x4, R4 ;  /* 0x000000040b067825 */ /* 0x003fca00078e0204 */
        /* <DEDUP_REMOVED lines=16> */
.L_x_77:
[----:B------:R-:W-:Y:S05]  /*34c0*/  BSYNC.RECONVERGENT B2 ;  /* 0x0000000000027941 */ /* 0x000fea0003800200 */
.L_x_76:
[----:B------:R1:W-:Y:S01]  /*34d0*/  STG.E desc[UR12][R6.64], R9 ;  /* 0x0000000906007986 */ /* 0x0003e2000c10190c */
[----:B------:R-:W-:Y:S01]  /*34e0*/  IADD3 R11, PT, PT, R11, 0x1, RZ ;  /* 0x000000010b0b7810 */ /* 0x000fe20007ffe0ff */
[----:B------:R-:W-:Y:S06]  /*34f0*/  BRA.U UP0, `(.L_x_78) ;  /* 0xfffffffd00ac7547 */ /* 0x000fec000b83ffff */
[----:B------:R-:W-:Y:S05]  /*3500*/  EXIT ;  /* 0x000000000000794d */ /* 0x000fea0003800000 */
        .weak           $__internal_0_$__cuda_sm3x_div_rn_noftz_f32_slowpath
        .type           $__internal_0_$__cuda_sm3x_div_rn_noftz_f32_slowpath,@function
        .size           $__internal_0_$__cuda_sm3x_div_rn_noftz_f32_slowpath,(.L_x_98 - $__internal_0_$__cuda_sm3x_div_rn_noftz_f32_slowpath)
$__internal_0_$__cuda_sm3x_div_rn_noftz_f32_slowpath:
[----:B------:R-:W-:Y:S01]  /*3510*/  SHF.R.U32.HI R9, RZ, 0x17, R3 ;  /* 0x00000017ff097819 */ /* 0x000fe20000011603 */
[----:B------:R-:W-:Y:S01]  /*3520*/  BSSY.RECONVERGENT B0, `(.L_x_79) ;  /* 0x0000063000007945 */ /* 0x000fe20003800200 */
[----:B------:R-:W-:Y:S02]  /*3530*/  SHF.R.U32.HI R10, RZ, 0x17, R0 ;  /* 0x00000017ff0a7819 */ /* 0x000fe40000011600 */
[----:B------:R-:W-:Y:S02]  /*3540*/  LOP3.LUT R9, R9, 0xff, RZ, 0xc0, !PT ;  /* 0x000000ff09097812 */ /* 0x000fe400078ec0ff */
[----:B------:R-:W-:Y:S02]  /*3550*/  LOP3.LUT R14, R10, 0xff, RZ, 0xc0, !PT ;  /* 0x000000ff0a0e7812 */ /* 0x000fe400078ec0ff */
[----:B------:R-:W-:Y:S02]  /*3560*/  IADD3 R15, PT, PT, R9, -0x1, RZ ;  /* 0xffffffff090f7810 */ /* 0x000fe40007ffe0ff */
[----:B------:R-:W-:-:S02]  /*3570*/  IADD3 R12, PT, PT, R14, -0x1, RZ ;  /* 0xffffffff0e0c7810 */ /* 0x000fc40007ffe0ff */
[----:B------:R-:W-:Y:S02]  /*3580*/  ISETP.GT.U32.AND P0, PT, R15, 0xfd, PT ;  /* 0x000000fd0f00780c */ /* 0x000fe40003f04070 */
[----:B------:R-:W-:Y:S02]  /*3590*/  MOV R13, R3 ;  /* 0x00000003000d7202 */ /* 0x000fe40000000f00 */
[----:B------:R-:W-:-:S13]  /*35a0*/  ISETP.GT.U32.OR P0, PT, R12, 0xfd, P0 ;  /* 0x000000fd0c00780c */ /* 0x000fda0000704470 */
[----:B------:R-:W-:Y:S01]  /*35b0*/  @!P0 MOV R10, RZ ;  /* 0x000000ff000a8202 */ /* 0x000fe20000000f00 */
[----:B------:R-:W-:Y:S06]  /*35c0*/  @!P0 BRA `(.L_x_80) ;  /* 0x00000000005c8947 */ /* 0x000fec0003800000 */
[----:B------:R-:W-:Y:S02]  /*35d0*/  FSETP.GTU.FTZ.AND P0, PT, |R0|, +INF , PT ;  /* 0x7f8000000000780b */ /* 0x000fe40003f1c200 */
[----:B------:R-:W-:-:S04]  /*35e0*/  FSETP.GTU.FTZ.AND P1, PT, |R3|, +INF , PT ;  /* 0x7f8000000300780b */ /* 0x000fc80003f3c200 */
[----:B------:R-:W-:-:S13]  /*35f0*/  PLOP3.LUT P0, PT, P0, P1, PT, 0xf8, 0x8f ;  /* 0x00000000008f781c */ /* 0x000fda0000703f70 */
[----:B------:R-:W-:Y:S05]  /*3600*/  @P0 BRA `(.L_x_81) ;  /* 0x00000004004c0947 */ /* 0x000fea0003800000 */
[----:B------:R-:W-:-:S13]  /*3610*/  LOP3.LUT P0, RZ, R13, 0x7fffffff, R0, 0xc8, !PT ;  /* 0x7fffffff0dff7812 */ /* 0x000fda000780c800 */
[----:B------:R-:W-:Y:S05]  /*3620*/  @!P0 BRA `(.L_x_82) ;  /* 0x00000004003c8947 */ /* 0x000fea0003800000 */
[C---:B------:R-:W-:Y:S02]  /*3630*/  FSETP.NEU.FTZ.AND P2, PT, |R0|.reuse, +INF , PT ;  /* 0x7f8000000000780b */ /* 0x040fe40003f5d200 */
[----:B------:R-:W-:Y:S02]  /*3640*/  FSETP.NEU.FTZ.AND P1, PT, |R3|, +INF , PT ;  /* 0x7f8000000300780b */ /* 0x000fe40003f3d200 */
[----:B------:R-:W-:-:S11]  /*3650*/  FSETP.NEU.FTZ.AND P0, PT, |R0|, +INF , PT ;  /* 0x7f8000000000780b */ /* 0x000fd60003f1d200 */
[----:B------:R-:W-:Y:S05]  /*3660*/  @!P1 BRA !P2, `(.L_x_82) ;  /* 0x00000004002c9947 */ /* 0x000fea0005000000 */
[----:B------:R-:W-:-:S04]  /*3670*/  LOP3.LUT P2, RZ, R0, 0x7fffffff, RZ, 0xc0, !PT ;  /* 0x7fffffff00ff7812 */ /* 0x000fc8000784c0ff */
[----:B------:R-:W-:-:S13]  /*3680*/  PLOP3.LUT P1, PT, P1, P2, PT, 0x2f, 0xf2 ;  /* 0x0000000000f2781c */ /* 0x000fda0000f24577 */
[----:B------:R-:W-:Y:S05]  /*3690*/  @P1 BRA `(.L_x_83) ;  /* 0x0000000400181947 */ /* 0x000fea0003800000 */
[----:B------:R-:W-:-:S04]  /*36a0*/  LOP3.LUT P1, RZ, R13, 0x7fffffff, RZ, 0xc0, !PT ;  /* 0x7fffffff0dff7812 */ /* 0x000fc8000782c0ff */
[----:B------:R-:W-:-:S13]  /*36b0*/  PLOP3.LUT P0, PT, P0, P1, PT, 0x2f, 0xf2 ;  /* 0x0000000000f2781c */ /* 0x000fda0000702577 */
[----:B------:R-:W-:Y:S05]  /*36c0*/  @P0 BRA `(.L_x_84) ;  /* 0x0000000400000947 */ /* 0x000fea0003800000 */
[----:B------:R-:W-:Y:S02]  /*36d0*/  ISETP.GE.AND P0, PT, R12, RZ, PT ;  /* 0x000000ff0c00720c */ /* 0x000fe40003f06270 */
[----:B------:R-:W-:-:S11]  /*36e0*/  ISETP.GE.AND P1, PT, R15, RZ, PT ;  /* 0x000000ff0f00720c */ /* 0x000fd60003f26270 */
[----:B------:R-:W-:Y:S01]  /*36f0*/  @P0 MOV R10, RZ ;  /* 0x000000ff000a0202 */ /* 0x000fe20000000f00 */
[----:B------:R-:W-:Y:S01]  /*3700*/  @!P0 FFMA R0, R0, 1.84467440737095516160e+19, RZ ;  /* 0x5f80000000008823 */ /* 0x000fe200000000ff */
[----:B------:R-:W-:Y:S01]  /*3710*/  @!P0 MOV R10, 0xffffffc0 ;  /* 0xffffffc0000a8802 */ /* 0x000fe20000000f00 */
[----:B------:R-:W-:-:S03]  /*3720*/  @!P1 FFMA R13, R3, 1.84467440737095516160e+19, RZ ;  /* 0x5f800000030d9823 */ /* 0x000fc600000000ff */
[----:B------:R-:W-:-:S07]  /*3730*/  @!P1 IADD3 R10, PT, PT, R10, 0x40, RZ ;  /* 0x000000400a0a9810 */ /* 0x000fce0007ffe0ff */
.L_x_80:
[----:B------:R-:W-:Y:S01]  /*3740*/  LEA R12, R9, 0xc0800000, 0x17 ;  /* 0xc0800000090c7811 */ /* 0x000fe200078eb8ff */
[----:B------:R-:W-:Y:S01]  /*3750*/  BSSY.RECONVERGENT B1, `(.L_x_85) ;  /* 0x0000036000017945 */ /* 0x000fe20003800200 */
[----:B------:R-:W-:Y:S02]  /*3760*/  IADD3 R14, PT, PT, R14, -0x7f, RZ ;  /* 0xffffff810e0e7810 */ /* 0x000fe40007ffe0ff */
[----:B------:R-:W-:-:S03]  /*3770*/  IADD3 R16, PT, PT, -R12, R13, RZ ;  /* 0x0000000d0c107210 */ /* 0x000fc60007ffe1ff */
[----:B------:R-:W-:Y:S01]  /*3780*/  IMAD R0, R14, -0x800000, R0 ;  /* 0xff8000000e007824 */ /* 0x000fe200078e0200 */
[----:B------:R-:W0:Y:S01]  /*3790*/  MUFU.RCP R13, R16 ;  /* 0x00000010000d7308 */ /* 0x000e220000001000 */
[----:B------:R-:W-:-:S04]  /*37a0*/  FADD.FTZ R15, -R16, -RZ ;  /* 0x800000ff100f7221 */ /* 0x000fc80000010100 */
[----:B0-----:R-:W-:-:S04]  /*37b0*/  FFMA R12, R13, R15, 1 ;  /* 0x3f8000000d0c7423 */ /* 0x001fc8000000000f */
[----:B------:R-:W-:-:S04]  /*37c0*/  FFMA R13, R13, R12, R13 ;  /* 0x0000000c0d0d7223 */ /* 0x000fc8000000000d */
[----:B------:R-:W-:-:S04]  /*37d0*/  FFMA R12, R0, R13, RZ ;  /* 0x0000000d000c7223 */ /* 0x000fc800000000ff */
[----:B------:R-:W-:-:S04]  /*37e0*/  FFMA R17, R15, R12, R0 ;  /* 0x0000000c0f117223 */ /* 0x000fc80000000000 */
[----:B------:R-:W-:Y:S01]  /*37f0*/  FFMA R12, R13, R17, R12 ;  /* 0x000000110d0c7223 */ /* 0x000fe2000000000c */
[----:B------:R-:W-:-:S03]  /*3800*/  IADD3 R17, PT, PT, R14, 0x7f, -R9 ;  /* 0x0000007f0e117810 */ /* 0x000fc60007ffe809 */
[----:B------:R-:W-:Y:S01]  /*3810*/  FFMA R15, R15, R12, R0 ;  /* 0x0000000c0f0f7223 */ /* 0x000fe20000000000 */
[----:B------:R-:W-:-:S03]  /*3820*/  IADD3 R17, PT, PT, R17, R10, RZ ;  /* 0x0000000a11117210 */ /* 0x000fc60007ffe0ff */
[----:B------:R-:W-:-:S05]  /*3830*/  FFMA R0, R13, R15, R12 ;  /* 0x0000000f0d007223 */ /* 0x000fca000000000c */
[----:B------:R-:W-:-:S04]  /*3840*/  SHF.R.U32.HI R9, RZ, 0x17, R0 ;  /* 0x00000017ff097819 */ /* 0x000fc80000011600 */
[----:B------:R-:W-:-:S04]  /*3850*/  LOP3.LUT R9, R9, 0xff, RZ, 0xc0, !PT ;  /* 0x000000ff09097812 */ /* 0x000fc800078ec0ff */
[----:B------:R-:W-:-:S04]  /*3860*/  IADD3 R14, PT, PT, R9, R17, RZ ;  /* 0x00000011090e7210 */ /* 0x000fc80007ffe0ff */
[----:B------:R-:W-:-:S04]  /*3870*/  IADD3 R9, PT, PT, R14, -0x1, RZ ;  /* 0xffffffff0e097810 */ /* 0x000fc80007ffe0ff */
[----:B------:R-:W-:-:S13]  /*3880*/  ISETP.GE.U32.AND P0, PT, R9, 0xfe, PT ;  /* 0x000000fe0900780c */ /* 0x000fda0003f06070 */
[----:B------:R-:W-:Y:S05]  /*3890*/  @!P0 BRA `(.L_x_86) ;  /* 0x0000000000808947 */ /* 0x000fea0003800000 */
[----:B------:R-:W-:-:S13]  /*38a0*/  ISETP.GT.AND P0, PT, R14, 0xfe, PT ;  /* 0x000000fe0e00780c */ /* 0x000fda0003f04270 */
[----:B------:R-:W-:Y:S05]  /*38b0*/  @P0 BRA `(.L_x_87) ;  /* 0x00000000006c0947 */ /* 0x000fea0003800000 */
[----:B------:R-:W-:-:S13]  /*38c0*/  ISETP.GE.AND P0, PT, R14, 0x1, PT ;  /* 0x000000010e00780c */ /* 0x000fda0003f06270 */
[----:B------:R-:W-:Y:S05]  /*38d0*/  @P0 BRA `(.L_x_88) ;  /* 0x0000000000740947 */ /* 0x000fea0003800000 */
[----:B------:R-:W-:Y:S02]  /*38e0*/  ISETP.GE.AND P0, PT, R14, -0x18, PT ;  /* 0xffffffe80e00780c */ /* 0x000fe40003f06270 */
[----:B------:R-:W-:-:S11]  /*38f0*/  LOP3.LUT R0, R0, 0x80000000, RZ, 0xc0, !PT ;  /* 0x8000000000007812 */ /* 0x000fd600078ec0ff */
[----:B------:R-:W-:Y:S05]  /*3900*/  @!P0 BRA `(.L_x_88) ;  /* 0x0000000000688947 */ /* 0x000fea0003800000 */
[-CC-:B------:R-:W-:Y:S01]  /*3910*/  FFMA.RZ R9, R13, R15.reuse, R12.reuse ;  /* 0x0000000f0d097223 */ /* 0x180fe2000000c00c */
[C---:B------:R-:W-:Y:S02]  /*3920*/  ISETP.NE.AND P2, PT, R14.reuse, RZ, PT ;  /* 0x000000ff0e00720c */ /* 0x040fe40003f45270 */
[C---:B------:R-:W-:Y:S02]  /*3930*/  ISETP.NE.AND P1, PT, R14.reuse, RZ, PT ;  /* 0x000000ff0e00720c */ /* 0x040fe40003f25270 */
[----:B------:R-:W-:Y:S01]  /*3940*/  LOP3.LUT R10, R9, 0x7fffff, RZ, 0xc0, !PT ;  /* 0x007fffff090a7812 */ /* 0x000fe200078ec0ff */
[CCC-:B------:R-:W-:Y:S01]  /*3950*/  FFMA.RP R9, R13.reuse, R15.reuse, R12.reuse ;  /* 0x0000000f0d097223 */ /* 0x1c0fe2000000800c */
[----:B------:R-:W-:Y:S01]  /*3960*/  FFMA.RM R12, R13, R15, R12 ;  /* 0x0000000f0d0c7223 */ /* 0x000fe2000000400c */
[----:B------:R-:W-:Y:S02]  /*3970*/  IADD3 R13, PT, PT, R14, 0x20, RZ ;  /* 0x000000200e0d7810 */ /* 0x000fe40007ffe0ff */
[----:B------:R-:W-:-:S02]  /*3980*/  LOP3.LUT R10, R10, 0x800000, RZ, 0xfc, !PT ;  /* 0x008000000a0a7812 */ /* 0x000fc400078efcff */
[----:B------:R-:W-:Y:S02]  /*3990*/  IADD3 R14, PT, PT, -R14, RZ, RZ ;  /* 0x000000ff0e0e7210 */ /* 0x000fe40007ffe1ff */
[----:B------:R-:W-:Y:S02]  /*39a0*/  SHF.L.U32 R13, R10, R13, RZ ;  /* 0x0000000d0a0d7219 */ /* 0x000fe400000006ff */
[----:B------:R-:W-:Y:S02]  /*39b0*/  FSETP.NEU.FTZ.AND P0, PT, R9, R12, PT ;  /* 0x0000000c0900720b */ /* 0x000fe40003f1d000 */
[----:B------:R-:W-:Y:S02]  /*39c0*/  SEL R9, R14, RZ, P2 ;  /* 0x000000ff0e097207 */ /* 0x000fe40001000000 */
[----:B------:R-:W-:Y:S02]  /*39d0*/  ISETP.NE.AND P1, PT, R13, RZ, P1 ;  /* 0x000000ff0d00720c */ /* 0x000fe40000f25270 */
[----:B------:R-:W-:-:S02]  /*39e0*/  SHF.R.U32.HI R9, RZ, R9, R10 ;  /* 0x00000009ff097219 */ /* 0x000fc4000001160a */
[----:B------:R-:W-:Y:S02]  /*39f0*/  PLOP3.LUT P0, PT, P0, P1, PT, 0xf8, 0x8f ;  /* 0x00000000008f781c */ /* 0x000fe40000703f70 */
[----:B------:R-:W-:Y:S02]  /*3a00*/  SHF.R.U32.HI R13, RZ, 0x1, R9 ;  /* 0x00000001ff0d7819 */ /* 0x000fe40000011609 */
[----:B------:R-:W-:-:S04]  /*3a10*/  SEL R10, RZ, 0x1, !P0 ;  /* 0x00000001ff0a7807 */ /* 0x000fc80004000000 */
[----:B------:R-:W-:-:S04]  /*3a20*/  LOP3.LUT R10, R10, 0x1, R13, 0xf8, !PT ;  /* 0x000000010a0a7812 */ /* 0x000fc800078ef80d */
[----:B------:R-:W-:-:S04]  /*3a30*/  LOP3.LUT R10, R10, R9, RZ, 0xc0, !PT ;  /* 0x000000090a0a7212 */ /* 0x000fc800078ec0ff */
[----:B------:R-:W-:-:S04]  /*3a40*/  IADD3 R13, PT, PT, R13, R10, RZ ;  /* 0x0000000a0d0d7210 */ /* 0x000fc80007ffe0ff */
[----:B------:R-:W-:Y:S01]  /*3a50*/  LOP3.LUT R0, R13, R0, RZ, 0xfc, !PT ;  /* 0x000000000d007212 */ /* 0x000fe200078efcff */
[----:B------:R-:W-:Y:S06]  /*3a60*/  BRA `(.L_x_88) ;  /* 0x0000000000107947 */ /* 0x000fec0003800000 */
.L_x_87:
[----:B------:R-:W-:-:S04]  /*3a70*/  LOP3.LUT R0, R0, 0x80000000, RZ, 0xc0, !PT ;  /* 0x8000000000007812 */ /* 0x000fc800078ec0ff */
[----:B------:R-:W-:Y:S01]  /*3a80*/  LOP3.LUT R0, R0, 0x7f800000, RZ, 0xfc, !PT ;  /* 0x7f80000000007812 */ /* 0x000fe200078efcff */
[----:B------:R-:W-:Y:S06]  /*3a90*/  BRA `(.L_x_88) ;  /* 0x0000000000047947 */ /* 0x000fec0003800000 */
.L_x_86:
[----:B------:R-:W-:-:S07]  /*3aa0*/  LEA R0, R17, R0, 0x17 ;  /* 0x0000000011007211 */ /* 0x000fce00078eb8ff */
.L_x_88:
[----:B------:R-:W-:Y:S05]  /*3ab0*/  BSYNC.RECONVERGENT B1 ;  /* 0x0000000000017941 */ /* 0x000fea0003800200 */
.L_x_85:
[----:B------:R-:W-:Y:S05]  /*3ac0*/  BRA `(.L_x_89) ;  /* 0x0000000000207947 */ /* 0x000fea0003800000 */
.L_x_84:
[----:B------:R-:W-:-:S04]  /*3ad0*/  LOP3.LUT R0, R13, 0x80000000, R0, 0x48, !PT ;  /* 0x800000000d007812 */ /* 0x000fc800078e4800 */
[----:B------:R-:W-:Y:S01]  /*3ae0*/  LOP3.LUT R0, R0, 0x7f800000, RZ, 0xfc, !PT ;  /* 0x7f80000000007812 */ /* 0x000fe200078efcff */
[----:B------:R-:W-:Y:S06]  /*3af0*/  BRA `(.L_x_89) ;  /* 0x0000000000147947 */ /* 0x000fec0003800000 */
.L_x_83:
[----:B------:R-:W-:Y:S01]  /*3b00*/  LOP3.LUT R0, R13, 0x80000000, R0, 0x48, !PT ;  /* 0x800000000d007812 */ /* 0x000fe200078e4800 */
[----:B------:R-:W-:Y:S06]  /*3b10*/  BRA `(.L_x_89) ;  /* 0x00000000000c7947 */ /* 0x000fec0003800000 */
.L_x_82:
[----:B------:R-:W0:Y:S01]  /*3b20*/  MUFU.RSQ R0, -QNAN ;  /* 0xffc0000000007908 */ /* 0x000e220000001400 */
[----:B------:R-:W-:Y:S05]  /*3b30*/  BRA `(.L_x_89) ;  /* 0x0000000000047947 */ /* 0x000fea0003800000 */
.L_x_81:
[----:B------:R-:W-:-:S07]  /*3b40*/  FADD.FTZ R0, R0, R3 ;  /* 0x0000000300007221 */ /* 0x000fce0000010000 */
.L_x_89:
[----:B------:R-:W-:Y:S05]  /*3b50*/  BSYNC.RECONVERGENT B0 ;  /* 0x0000000000007941 */ /* 0x000fea0003800200 */
.L_x_79:
[----:B------:R-:W-:-:S04]  /*3b60*/  HFMA2 R9, -RZ, RZ, 0, 0 ;  /* 0x00000000ff097431 */ /* 0x000fc800000001ff */
[----:B0-----:R-:W-:Y:S05]  /*3b70*/  RET.REL.NODEC R8 `(_Z12applySoftmaxPfii) ;  /* 0xffffffc408207950 */ /* 0x001fea0003c3ffff */
.L_x_90:
        /* <DEDUP_REMOVED lines=16> */
.L_x_98:


//--------------------- .text._Z22computeAttentionScoresPfS_S_iii --------------------------
	.section	.text._Z22computeAttentionScoresPfS_S_iii,"ax",@progbits
	.align	128
        .global         _Z22computeAttentionScoresPfS_S_iii
        .type           _Z22computeAttentionScoresPfS_S_iii,@function
        .size           _Z22computeAttentionScoresPfS_S_iii,(.L_x_101 - _Z22computeAttentionScoresPfS_S_iii)
        .other          _Z22computeAttentionScoresPfS_S_iii,@"STO_CUDA_ENTRY STV_DEFAULT"
_Z22computeAttentionScoresPfS_S_iii:
.text._Z22computeAttentionScoresPfS_S_iii:
[----:B------:R-:W-:Y:S01]  /*0000*/  LDC R1, c[0x0][0x37c] ;  /* 0x0000df00ff017b82 */ /* 0x000fe20000000800 */
[----:B------:R-:W0:Y:S07]  /*0010*/  S2R R3, SR_TID.Y ;  /* 0x0000000000037919 */ /* 0x000e2e0000002200 */
[----:B------:R-:W0:Y:S01]  /*0020*/  LDC R0, c[0x0][0x364] ;  /* 0x0000d900ff007b82 */ /* 0x000e220000000800 */
[----:B------:R-:W1:Y:S01]  /*0030*/  LDCU UR18, c[0x0][0x39c] ;  /* 0x00007380ff1277ac */ /* 0x000e620008000800 */
[----:B------:R-:W2:Y:S06]  /*0040*/  S2R R2, SR_TID.X ;  /* 0x0000000000027919 */ /* 0x000eac0000002100 */
[----:B------:R-:W0:Y:S08]  /*0050*/  S2UR UR4, SR_CTAID.Y ;  /* 0x00000000000479c3 */ /* 0x000e300000002600 */
[----:B------:R-:W2:Y:S08]  /*0060*/  S2UR UR5, SR_CTAID.X ;  /* 0x00000000000579c3 */ /* 0x000eb00000002500 */
[----:B------:R-:W2:Y:S01]  /*0070*/  LDC R7, c[0x0][0x360] ;  /* 0x0000d800ff077b82 */ /* 0x000ea20000000800 */
[----:B0-----:R-:W-:-:S02]  /*0080*/  IMAD R0, R0, UR4, R3 ;  /* 0x0000000400007c24 */ /* 0x001fc4000f8e0203 */
[----:B--2---:R-:W-:-:S05]  /*0090*/  IMAD R7, R7, UR5, R2 ;  /* 0x0000000507077c24 */ /* 0x004fca000f8e0202 */
[----:B------:R-:W-:-:S04]  /*00a0*/  VIMNMX R2, PT, PT, R0, R7, !PT ;  /* 0x0000000700027248 */ /* 0x000fc80007fe0100 */
[----:B-1----:R-:W-:-:S13]  /*00b0*/  ISETP.GE.AND P0, PT, R2, UR18, PT ;  /* 0x0000001202007c0c */ /* 0x002fda000bf06270 */
[----:B------:R-:W-:Y:S05]  /*00c0*/  @P0 EXIT ;  /* 0x000000000000094d */ /* 0x000fea0003800000 */
[----:B------:R-:W0:Y:S01]  /*00d0*/  LDCU UR9, c[0x0][0x3a0] ;  /* 0x00007400ff0977ac */ /* 0x000e220008000800 */
[----:B------:R-:W1:Y:S01]  /*00e0*/  S2R R9, SR_CTAID.Z ;  /* 0x0000000000097919 */ /* 0x000e620000002700 */
[----:B------:R-:W-:Y:S01]  /*00f0*/  HFMA2 R12, -RZ, RZ, 0, 0 ;  /* 0x00000000ff0c7431 */ /* 0x000fe200000001ff */
[----:B------:R-:W2:Y:S01]  /*0100*/  LDCU.64 UR16, c[0x0][0x358] ;  /* 0x00006b00ff1077ac */ /* 0x000ea20008000a00 */
[----:B0-----:R-:W-:-:S09]  /*0110*/  UISETP.GE.AND UP0, UPT, UR9, 0x1, UPT ;  /* 0x000000010900788c */ /* 0x001fd2000bf06270 */
[----:B--2---:R-:W-:Y:S05]  /*0120*/  BRA.U !UP0, `(.L_x_91) ;  /* 0x00000009086c7547 */ /* 0x004fea000b800000 */
[----:B------:R-:W-:Y:S01]  /*0130*/  UISETP.GE.U32.AND UP1, UPT, UR9, 0x10, UPT ;  /* 0x000000100900788c */ /* 0x000fe2000bf26070 */
[----:B-1----:R-:W-:Y:S01]  /*0140*/  IMAD R2, R9, UR18, RZ ;  /* 0x0000001209027c24 */ /* 0x002fe2000f8e02ff */
[----:B------:R-:W-:Y:S01]  /*0150*/  ULOP3.LUT UR10, UR9, 0xf, URZ, 0xc0, !UPT ;  /* 0x0000000f090a7892 */ /* 0x000fe2000f8ec0ff */
[----:B------:R-:W-:Y:S01]  /*0160*/  MOV R12, RZ ;  /* 0x000000ff000c7202 */ /* 0x000fe20000000f00 */
[----:B------:R-:W-:Y:S01]  /*0170*/  UMOV UR4, URZ ;  /* 0x000000ff00047c82 */ /* 0x000fe20008000000 */
[----:B------:R-:W-:Y:S01]  /*0180*/  IMAD R2, R2, UR9, RZ ;  /* 0x0000000902027c24 */ /* 0x000fe2000f8e02ff */
[----:B------:R-:W-:-:S03]  /*0190*/  UISETP.NE.AND UP0, UPT, UR10, URZ, UPT ;  /* 0x000000ff0a00728c */ /* 0x000fc6000bf05270 */
[--C-:B------:R-:W-:Y:S02]  /*01a0*/  IMAD R8, R0, UR9, R2.reuse ;  /* 0x0000000900087c24 */ /* 0x100fe4000f8e0202 */
[----:B------:R-:W-:Y:S01]  /*01b0*/  IMAD R6, R7, UR9, R2 ;  /* 0x0000000907067c24 */ /* 0x000fe2000f8e0202 */
[----:B------:R-:W-:Y:S06]  /*01c0*/  BRA.U !UP1, `(.L_x_92) ;  /* 0x0000000509147547 */ /* 0x000fec000b800000 */
[----:B------:R-:W0:Y:S01]  /*01d0*/  LDCU.128 UR12, c[0x0][0x380] ;  /* 0x00007000ff0c77ac */ /* 0x000e220008000c00 */
[----:B------:R-:W-:Y:S02]  /*01e0*/  MOV R12, RZ ;  /* 0x000000ff000c7202 */ /* 0x000fe40000000f00 */
[----:B------:R-:W-:Y:S01]  /*01f0*/  MOV R10, R6 ;  /* 0x00000006000a7202 */ /* 0x000fe20000000f00 */
[----:B------:R-:W-:Y:S01]  /*0200*/  ULOP3.LUT UR4, UR9, 0x7ffffff0, URZ, 0xc0, !UPT ;  /* 0x7ffffff009047892 */ /* 0x000fe2000f8ec0ff */
[----:B------:R-:W-:-:S03]  /*0210*/  MOV R11, R8 ;  /* 0x00000008000b7202 */ /* 0x000fc60000000f00 */
[----:B------:R-:W-:Y:S02]  /*0220*/  UIADD3 UR11, UPT, UPT, -UR4, URZ, URZ ;  /* 0x000000ff040b7290 */ /* 0x000fe4000fffe1ff */
[----:B0-----:R-:W-:Y:S02]  /*0230*/  UIADD3 UR7, UP1, UPT, UR12, 0x20, URZ ;  /* 0x000000200c077890 */ /* 0x001fe4000ff3e0ff */
[----:B------:R-:W-:Y:S02]  /*0240*/  UIADD3 UR5, UP2, UPT, UR14, 0x20, URZ ;  /* 0x000000200e057890 */ /* 0x000fe4000ff5e0ff */
[----:B------:R-:W-:Y:S02]  /*0250*/  UIADD3.X UR8, UPT, UPT, URZ, UR13, URZ, UP1, !UPT ;  /* 0x0000000dff087290 */ /* 0x000fe40008ffe4ff */
[----:B------:R-:W-:-:S12]  /*0260*/  UIADD3.X UR6, UPT, UPT, URZ, UR15, URZ, UP2, !UPT ;  /* 0x0000000fff067290 */ /* 0x000fd800097fe4ff */
.L_x_93:
[----:B------:R-:W-:Y:S02]  /*0270*/  MOV R4, UR7 ;  /* 0x0000000700047c02 */ /* 0x000fe40008000f00 */
[----:B------:R-:W-:Y:S02]  /*0280*/  MOV R5, UR8 ;  /* 0x0000000800057c02 */ /* 0x000fe40008000f00 */
[----:B------:R-:W-:Y:S02]  /*0290*/  MOV R2, UR5 ;  /* 0x0000000500027c02 */ /* 0x000fe40008000f00 */
[----:B------:R-:W-:Y:S01]  /*02a0*/  MOV R3, UR6 ;  /* 0x0000000600037c02 */ /* 0x000fe20008000f00 */
[----:B------:R-:W-:-:S04]  /*02b0*/  IMAD.WIDE R4, R11, 0x4, R4 ;  /* 0x000000040b047825 */ /* 0x000fc800078e0204 */
[----:B------:R-:W-:Y:S01]  /*02c0*/  IMAD.WIDE R2, R10, 0x4, R2 ;  /* 0x000000040a027825 */ /* 0x000fe200078e0202 */
        /* <DEDUP_REMOVED lines=14> */
[----:B--2---:R-:W-:-:S03]  /*03b0*/  FFMA R24, R13, R14, R12 ;  /* 0x0000000e0d187223 */ /* 0x004fc6000000000c */
[----:B------:R-:W2:Y:S04]  /*03c0*/  LDG.E R12, desc[UR16][R4.64+-0x8] ;  /* 0xfffff810040c7981 */ /* 0x000ea8000c1e1900 */
[----:B------:R-:W2:Y:S04]  /*03d0*/  LDG.E R13, desc[UR16][R2.64+-0x8] ;  /* 0xfffff810020d7981 */ /* 0x000ea8000c1e1900 */
[----:B------:R-:W2:Y:S01]  /*03e0*/  LDG.E R14, desc[UR16][R4.64+-0x4] ;  /* 0xfffffc10040e7981 */ /* 0x000ea2000c1e1900 */
[----:B---3--:R-:W-:-:S03]  /*03f0*/  FFMA R25, R25, R26, R24 ;  /* 0x0000001a19197223 */ /* 0x008fc60000000018 */
[----:B------:R-:W3:Y:S01]  /*0400*/  LDG.E R24, desc[UR16][R4.64+0x14] ;  /* 0x0000141004187981 */ /* 0x000ee2000c1e1900 */
[----:B----4-:R-:W-:-:S03]  /*0410*/  FFMA R25, R18, R19, R25 ;  /* 0x0000001312197223 */ /* 0x010fc60000000019 */
[----:B------:R-:W4:Y:S04]  /*0420*/  LDG.E R19, desc[UR16][R4.64] ;  /* 0x0000001004137981 */ /* 0x000f28000c1e1900 */
[----:B------:R-:W4:Y:S01]  /*0430*/  LDG.E R18, desc[UR16][R2.64] ;  /* 0x0000001002127981 */ /* 0x000f22000c1e1900 */
[----:B-----5:R-:W-:-:S03]  /*0440*/  FFMA R25, R20, R21, R25 ;  /* 0x0000001514197223 */ /* 0x020fc60000000019 */
[----:B------:R-:W5:Y:S04]  /*0450*/  LDG.E R20, desc[UR16][R4.64+0x4] ;  /* 0x0000041004147981 */ /* 0x000f68000c1e1900 */
[----:B------:R-:W5:Y:S01]  /*0460*/  LDG.E R21, desc[UR16][R2.64+0x4] ;  /* 0x0000041002157981 */ /* 0x000f62000c1e1900 */
[----:B------:R-:W-:-:S03]  /*0470*/  FFMA R25, R22, R23, R25 ;  /* 0x0000001716197223 */ /* 0x000fc60000000019 */
[----:B------:R-:W3:Y:S04]  /*0480*/  LDG.E R22, desc[UR16][R4.64+0x8] ;  /* 0x0000081004167981 */ /* 0x000ee8000c1e1900 */
[----:B------:R-:W3:Y:S01]  /*0490*/  LDG.E R23, desc[UR16][R2.64+0x8] ;  /* 0x0000081002177981 */ /* 0x000ee2000c1e1900 */
[----:B------:R-:W-:-:S03]  /*04a0*/  FFMA R25, R16, R17, R25 ;  /* 0x0000001110197223 */ /* 0x000fc60000000019 */
[----:B------:R-:W3:Y:S04]  /*04b0*/  LDG.E R16, desc[UR16][R4.64+0xc] ;  /* 0x00000c1004107981 */ /* 0x000ee8000c1e1900 */
[----:B------:R-:W3:Y:S04]  /*04c0*/  LDG.E R17, desc[UR16][R2.64+0xc] ;  /* 0x00000c1002117981 */ /* 0x000ee8000c1e1900 */
[----:B------:R-:W3:Y:S01]  /*04d0*/  LDG.E R26, desc[UR16][R4.64+0x1c] ;  /* 0x00001c10041a7981 */ /* 0x000ee2000c1e1900 */
[----:B--2---:R-:W-:-:S03]  /*04e0*/  FFMA R25, R12, R13, R25 ;  /* 0x0000000d0c197223 */ /* 0x004fc60000000019 */
[----:B------:R-:W2:Y:S04]  /*04f0*/  LDG.E R12, desc[UR16][R4.64+0x10] ;  /* 0x00001010040c7981 */ /* 0x000ea8000c1e1900 */
[----:B------:R-:W2:Y:S01]  /*0500*/  LDG.E R13, desc[UR16][R2.64+0x10] ;  /* 0x00001010020d7981 */ /* 0x000ea2000c1e1900 */
[----:B------:R-:W-:-:S03]  /*0510*/  FFMA R28, R14, R15, R25 ;  /* 0x0000000f0e1c7223 */ /* 0x000fc60000000019 */
[----:B------:R-:W2:Y:S04]  /*0520*/  LDG.E R25, desc[UR16][R2.64+0x14] ;  /* 0x0000141002197981 */ /* 0x000ea8000c1e1900 */
[----:B------:R-:W2:Y:S04]  /*0530*/  LDG.E R14, desc[UR16][R4.64+0x18] ;  /* 0x00001810040e7981 */ /* 0x000ea8000c1e1900 */
[----:B------:R-:W2:Y:S01]  /*0540*/  LDG.E R15, desc[UR16][R2.64+0x18] ;  /* 0x00001810020f7981 */ /* 0x000ea2000c1e1900 */
[----:B----4-:R-:W-:-:S04]  /*0550*/  FFMA R19, R19, R18, R28 ;  /* 0x0000001213137223 */ /* 0x010fc8000000001c */
[----:B-----5:R-:W-:Y:S01]  /*0560*/  FFMA R19, R20, R21, R19 ;  /* 0x0000001514137223 */ /* 0x020fe20000000013 */
[----:B------:R-:W-:-:S03]  /*0570*/  UIADD3 UR11, UPT, UPT, UR11, 0x10, URZ ;  /* 0x000000100b0b7890 */ /* 0x000fc6000fffe0ff */
[----:B---3--:R-:W-:Y:S01]  /*0580*/  FFMA R19, R22, R23, R19 ;  /* 0x0000001716137223 */ /* 0x008fe20000000013 */
[----:B------:R-:W-:-:S03]  /*0590*/  UISETP.NE.AND UP1, UPT, UR11, URZ, UPT ;  /* 0x000000ff0b00728c */ /* 0x000fc6000bf25270 */
[----:B------:R-:W-:Y:S01]  /*05a0*/  FFMA R17, R16, R17, R19 ;  /* 0x0000001110117223 */ /* 0x000fe20000000013 */
[----:B------:R-:W-:Y:S02]  /*05b0*/  IADD3 R11, PT, PT, R11, 0x10, RZ ;  /* 0x000000100b0b7810 */ /* 0x000fe40007ffe0ff */
[----:B------:R-:W-:Y:S01]  /*05c0*/  IADD3 R10, PT, PT, R10, 0x10, RZ ;  /* 0x000000100a0a7810 */ /* 0x000fe20007ffe0ff */
[----:B--2---:R-:W-:-:S04]  /*05d0*/  FFMA R13, R12, R13, R17 ;  /* 0x0000000d0c0d7223 */ /* 0x004fc80000000011 */
[----:B------:R-:W-:-:S04]  /*05e0*/  FFMA R13, R24, R25, R13 ;  /* 0x00000019180d7223 */ /* 0x000fc8000000000d */
[----:B------:R-:W-:-:S04]  /*05f0*/  FFMA R13, R14, R15, R13 ;  /* 0x0000000f0e0d7223 */ /* 0x000fc8000000000d */
[----:B------:R-:W-:Y:S01]  /*0600*/  FFMA R12, R26, R27, R13 ;  /* 0x0000001b1a0c7223 */ /* 0x000fe2000000000d */
[----:B------:R-:W-:Y:S06]  /*0610*/  BRA.U UP1, `(.L_x_93) ;  /* 0xfffffffd01147547 */ /* 0x000fec000b83ffff */
.L_x_92:
[----:B------:R-:W-:Y:S05]  /*0620*/  BRA.U !UP0, `(.L_x_91) ;  /* 0x00000005082c7547 */ /* 0x000fea000b800000 */
[----:B------:R-:W-:Y:S02]  /*0630*/  UISETP.GE.U32.AND UP0, UPT, UR10, 0x8, UPT ;  /* 0x000000080a00788c */ /* 0x000fe4000bf06070 */
[----:B------:R-:W-:-:S04]  /*0640*/  ULOP3.LUT UR6, UR9, 0x7, URZ, 0xc0, !UPT ;  /* 0x0000000709067892 */ /* 0x000fc8000f8ec0ff */
[----:B------:R-:W-:-:S03]  /*0650*/  UISETP.NE.AND UP1, UPT, UR6, URZ, UPT ;  /* 0x000000ff0600728c */ /* 0x000fc6000bf25270 */
[----:B------:R-:W-:Y:S08]  /*0660*/  BRA.U !UP0, `(.L_x_94) ;  /* 0x00000001087c7547 */ /* 0x000ff0000b800000 */
[----:B------:R-:W0:Y:S01]  /*0670*/  LDC.64 R4, c[0x0][0x380] ;  /* 0x0000e000ff047b82 */ /* 0x000e220000000a00 */
[----:B------:R-:W-:Y:S02]  /*0680*/  IADD3 R11, PT, PT, R8, UR4, RZ ;  /* 0x00000004080b7c10 */ /* 0x000fe4000fffe0ff */
[----:B------:R-:W-:-:S05]  /*0690*/  IADD3 R13, PT, PT, R6, UR4, RZ ;  /* 0x00000004060d7c10 */ /* 0x000fca000fffe0ff */
[----:B------:R-:W1:Y:S01]  /*06a0*/  LDC.64 R2, c[0x0][0x388] ;  /* 0x0000e200ff027b82 */ /* 0x000e620000000a00 */
[----:B0-----:R-:W-:-:S05]  /*06b0*/  IMAD.WIDE R4, R11, 0x4, R4 ;  /* 0x000000040b047825 */ /* 0x001fca00078e0204 */
[----:B------:R-:W2:Y:S01]  /*06c0*/  LDG.E R19, desc[UR16][R4.64] ;  /* 0x0000001004137981 */ /* 0x000ea2000c1e1900 */
[----:B-1----:R-:W-:-:S03]  /*06d0*/  IMAD.WIDE R2, R13, 0x4, R2 ;  /* 0x000000040d027825 */ /* 0x002fc600078e0202 */
[----:B------:R-:W3:Y:S04]  /*06e0*/  LDG.E R21, desc[UR16][R4.64+0x4] ;  /* 0x0000041004157981 */ /* 0x000ee8000c1e1900 */
[----:B------:R-:W2:Y:S04]  /*06f0*/  LDG.E R18, desc[UR16][R2.64] ;  /* 0x0000001002127981 */ /* 0x000ea8000c1e1900 */
        /* <DEDUP_REMOVED lines=14> */
[----:B--2---:R-:W-:-:S04]  /*07e0*/  FFMA R18, R19, R18, R12 ;  /* 0x0000001213127223 */ /* 0x004fc8000000000c */
[----:B---3--:R-:W-:-:S04]  /*07f0*/  FFMA R18, R21, R20, R18 ;  /* 0x0000001415127223 */ /* 0x008fc80000000012 */
[----:B----4-:R-:W-:-:S04]  /*0800*/  FFMA R18, R23, R22, R18 ;  /* 0x0000001617127223 */ /* 0x010fc80000000012 */
[----:B-----5:R-:W-:-:S04]  /*0810*/  FFMA R25, R25, R24, R18 ;  /* 0x0000001819197223 */ /* 0x020fc80000000012 */
[----:B------:R-:W-:-:S04]  /*0820*/  FFMA R16, R16, R17, R25 ;  /* 0x0000001110107223 */ /* 0x000fc80000000019 */
[----:B------:R-:W-:-:S04]  /*0830*/  FFMA R13, R13, R14, R16 ;  /* 0x0000000e0d0d7223 */ /* 0x000fc80000000010 */
[----:B------:R-:W-:-:S04]  /*0840*/  FFMA R10, R10, R11, R13 ;  /* 0x0000000b0a0a7223 */ /* 0x000fc8000000000d */
[----:B------:R-:W-:-:S07]  /*0850*/  FFMA R12, R15, R26, R10 ;  /* 0x0000001a0f0c7223 */ /* 0x000fce000000000a */
.L_x_94:
        /* <DEDUP_REMOVED lines=14> */
[----:B------:R-:W4:Y:S04]  /*0940*/  LDG.E R13, desc[UR16][R2.64+0x4] ;  /* 0x00000410020d7981 */ /* 0x000f28000c1e1900 */
[----:B------:R-:W4:Y:S04]  /*0950*/  LDG.E R14, desc[UR16][R4.64+0x4] ;  /* 0x00000410040e7981 */ /* 0x000f28000c1e1900 */
[----:B------:R-:W3:Y:S04]  /*0960*/  LDG.E R16, desc[UR16][R4.64+0x8] ;  /* 0x0000081004107981 */ /* 0x000ee8000c1e1900 */
[----:B------:R-:W5:Y:S04]  /*0970*/  LDG.E R17, desc[UR16][R2.64+0xc] ;  /* 0x00000c1002117981 */ /* 0x000f68000c1e1900 */
[----:B------:R-:W5:Y:S01]  /*0980*/  LDG.E R18, desc[UR16][R4.64+0xc] ;  /* 0x00000c1004127981 */ /* 0x000f62000c1e1900 */
[----:B------:R-:W-:Y:S01]  /*0990*/  UIADD3 UR4, UPT, UPT, UR4, 0x4, URZ ;  /* 0x0000000404047890 */ /* 0x000fe2000fffe0ff */
[----:B--2---:R-:W-:-:S04]  /*09a0*/  FFMA R10, R11, R10, R12 ;  /* 0x0000000a0b0a7223 */ /* 0x004fc8000000000c */
[----:B----4-:R-:W-:-:S04]  /*09b0*/  FFMA R10, R13, R14, R10 ;  /* 0x0000000e0d0a7223 */ /* 0x010fc8000000000a */
[----:B---3--:R-:W-:-:S04]  /*09c0*/  FFMA R10, R15, R16, R10 ;  /* 0x000000100f0a7223 */ /* 0x008fc8000000000a */
[----:B-----5:R-:W-:-:S07]  /*09d0*/  FFMA R12, R17, R18, R10 ;  /* 0x00000012110c7223 */ /* 0x020fce000000000a */
.L_x_95:
[----:B------:R-:W-:Y:S05]  /*09e0*/  BRA.U !UP1, `(.L_x_91) ;  /* 0x00000001093c7547 */ /* 0x000fea000b800000 */
[----:B------:R-:W0:Y:S01]  /*09f0*/  LDC.64 R14, c[0x0][0x380] ;  /* 0x0000e000ff0e7b82 */ /* 0x000e220000000a00 */
[----:B------:R-:W-:Y:S01]  /*0a00*/  IADD3 R13, PT, PT, R6, UR4, RZ ;  /* 0x00000004060d7c10 */ /* 0x000fe2000fffe0ff */
[----:B------:R-:W-:Y:S01]  /*0a10*/  UIADD3 UR5, UPT, UPT, -UR5, URZ, URZ ;  /* 0x000000ff05057290 */ /* 0x000fe2000fffe1ff */
[----:B------:R-:W-:-:S05]  /*0a20*/  IADD3 R17, PT, PT, R8, UR4, RZ ;  /* 0x0000000408117c10 */ /* 0x000fca000fffe0ff */
[----:B------:R-:W1:Y:S06]  /*0a30*/  LDC.64 R10, c[0x0][0x388] ;  /* 0x0000e200ff0a7b82 */ /* 0x000e6c0000000a00 */
.L_x_96:
[----:B-1----:R-:W-:-:S04]  /*0a40*/  IMAD.WIDE R2, R13, 0x4, R10 ;  /* 0x000000040d027825 */ /* 0x002fc800078e020a */
[----:B0-----:R-:W-:Y:S02]  /*0a50*/  IMAD.WIDE R4, R17, 0x4, R14 ;  /* 0x0000000411047825 */ /* 0x001fe400078e020e */
[----:B------:R-:W2:Y:S04]  /*0a60*/  LDG.E R2, desc[UR16][R2.64] ;  /* 0x0000001002027981 */ /* 0x000ea8000c1e1900 */
[----:B------:R-:W2:Y:S01]  /*0a70*/  LDG.E R5, desc[UR16][R4.64] ;  /* 0x0000001004057981 */ /* 0x000ea2000c1e1900 */
[----:B------:R-:W-:Y:S01]  /*0a80*/  UIADD3 UR5, UPT, UPT, UR5, 0x1, URZ ;  /* 0x0000000105057890 */ /* 0x000fe2000fffe0ff */
[----:B------:R-:W-:Y:S02]  /*0a90*/  IADD3 R13, PT, PT, R13, 0x1, RZ ;  /* 0x000000010d0d7810 */ /* 0x000fe40007ffe0ff */
[----:B------:R-:W-:Y:S01]  /*0aa0*/  IADD3 R17, PT, PT, R17, 0x1, RZ ;  /* 0x0000000111117810 */ /* 0x000fe20007ffe0ff */
[----:B------:R-:W-:Y:S01]  /*0ab0*/  UISETP.NE.AND UP0, UPT, UR5, URZ, UPT ;  /* 0x000000ff0500728c */ /* 0x000fe2000bf05270 */
[----:B--2---:R-:W-:-:S08]  /*0ac0*/  FFMA R12, R5, R2, R12 ;  /* 0x00000002050c7223 */ /* 0x004fd0000000000c */
[----:B------:R-:W-:Y:S05]  /*0ad0*/  BRA.U UP0, `(.L_x_96) ;  /* 0xfffffffd00d87547 */ /* 0x000fea000b83ffff */
.L_x_91:
[----:B------:R-:W0:Y:S01]  /*0ae0*/  LDC.64 R2, c[0x0][0x390] ;  /* 0x0000e400ff027b82 */ /* 0x000e220000000a00 */
[----:B-1----:R-:W-:-:S04]  /*0af0*/  IMAD R0, R9, UR18, R0 ;  /* 0x0000001209007c24 */ /* 0x002fc8000f8e0200 */
[----:B------:R-:W-:-:S04]  /*0b00*/  IMAD R7, R0, UR18, R7 ;  /* 0x0000001200077c24 */ /* 0x000fc8000f8e0207 */
[----:B0-----:R-:W-:-:S05]  /*0b10*/  IMAD.WIDE R2, R7, 0x4, R2 ;  /* 0x0000000407027825 */ /* 0x001fca00078e0202 */
[----:B------:R-:W-:Y:S01]  /*0b20*/  STG.E desc[UR16][R2.64], R12 ;  /* 0x0000000c02007986 */ /* 0x000fe2000c101910 */
[----:B------:R-:W-:Y:S05]  /*0b30*/  EXIT ;  /* 0x000000000000794d */ /* 0x000fea0003800000 */
.L_x_97:
        /* <DEDUP_REMOVED lines=12> */
.L_x_101:


//--------------------- .nv.shared.reserved.0     --------------------------
	.section	.nv.shared.reserved.0,"aw",@nobits
	.weak		__nv_reservedSMEM_offset_0_alias
	.size		__nv_reservedSMEM_offset_0_alias, 0, 64
	.other		__nv_reservedSMEM_offset_0_alias,@"STO_CUDA_RESERVED_SHARED STV_DEFAULT"
__nv_reservedSMEM_offset_0_alias:
	.zero		0
	.zero		64


//--------------------- .nv.constant0._Z18computeWeightedSumPfS_S_iii --------------------------
	.section	.nv.constant0._Z18computeWeightedSumPfS_S_iii,"a",@progbits
	.sectionflags	@""
	.align	4
.nv.constant0._Z18computeWeightedSumPfS_S_iii:
	.zero		932


//--------------------- .nv.constant0._Z12applySoftmaxPfii --------------------------
	.section	.nv.constant0._Z12applySoftmaxPfii,"a",@progbits
	.sectionflags	@""
	.align	4
.nv.constant0._Z12applySoftmaxPfii:
	.zero		912


//--------------------- .nv.constant0._Z22computeAttentionScoresPfS_S_iii --------------------------
	.section	.nv.constant0._Z22computeAttentionScoresPfS_S_iii,"a",@progbits
	.sectionflags	@""
	.align	4
.nv.constant0._Z22computeAttentionScoresPfS_S_iii:
	.zero		932


//--------------------- SYMBOLS --------------------------

	.type		.nv.reservedSmem.offset0,@object
	.size		.nv.reservedSmem.offset0,0x4
